	.target	sm_90a

	.elftype	@"ET_EXEC"


//--------------------- .note.nv.tkinfo           --------------------------
	.section	.note.nv.tkinfo,"",@"SHT_NOTE"
	.sectionflags	@"SHF_NOTE_NV_TKINFO"
	.tkinfo
        /*0018*/ 	.word	0x00000002
        /*0030*/ 	.string	""
        /*0030*/ 	.string	"ptxas"
        /*0030*/ 	.string	"Cuda compilation tools, release 13.0, V13.0.88"
        /*0030*/ 	.string	"Build cuda_13.0.r13.0/compiler.36424714_0"
        /*0030*/ 	.string	"-v  -suppress-debug-info  -lineinfo  -arch sm_90a "



//--------------------- .note.nv.cuinfo           --------------------------
	.section	.note.nv.cuinfo,"",@"SHT_NOTE"
	.sectionflags	@"SHF_NOTE_NV_CUINFO"
        /*0018*/ 	.short	0x0002
        /*001a*/ 	.short	0x005a
        /*001c*/ 	.short	0x0082
	.zero		2


//--------------------- .nv.info                  --------------------------
	.section	.nv.info,"",@"SHT_CUDA_INFO"
	.align	4


	//----- nvinfo : EIATTR_REGCOUNT
	.align		4
        /*0000*/ 	.byte	0x04, 0x2f
        /*0002*/ 	.short	(.L_1 - .L_0)
	.align		4
.L_0:
        /*0004*/ 	.word	index@(gluon_wgmma)
        /*0008*/ 	.word	0x0000003a


	//----- nvinfo : EIATTR_FRAME_SIZE
	.align		4
.L_1:
        /*000c*/ 	.byte	0x04, 0x11
        /*000e*/ 	.short	(.L_3 - .L_2)
	.align		4
.L_2:
        /*0010*/ 	.word	index@(gluon_wgmma)
        /*0014*/ 	.word	0x00000000


	//----- nvinfo : EIATTR_MIN_STACK_SIZE
	.align		4
.L_3:
        /*0018*/ 	.byte	0x04, 0x12
        /*001a*/ 	.short	(.L_5 - .L_4)
	.align		4
.L_4:
        /*001c*/ 	.word	index@(gluon_wgmma)
        /*0020*/ 	.word	0x00000000
.L_5:


//--------------------- .nv.compat                --------------------------
	.section	.nv.compat,"",@"SHT_CUDA_COMPAT_INFO"
	.align	4
        /*0000*/ 	.byte	0x02, 0x09, 0x01, 0x00, 0x02, 0x02, 0x04, 0x00, 0x02, 0x05, 0x05, 0x00, 0x03, 0x07, 0x01, 0x01
        /*0010*/ 	.byte	0x02, 0x03, 0x03, 0x00, 0x02, 0x06, 0x01, 0x00, 0x04, 0x0b, 0x08, 0x00, 0x00, 0x00, 0x00, 0x00
        /*0020*/ 	.byte	0x00, 0x00, 0x00, 0x00


//--------------------- .nv.info.gluon_wgmma      --------------------------
	.section	.nv.info.gluon_wgmma,"",@"SHT_CUDA_INFO"
	.sectionflags	@""
	.align	4


	//----- nvinfo : EIATTR_CUDA_API_VERSION
	.align		4
        /*0000*/ 	.byte	0x04, 0x37
        /*0002*/ 	.short	(.L_7 - .L_6)
.L_6:
        /*0004*/ 	.word	0x00000082


	//----- nvinfo : EIATTR_KPARAM_INFO
	.align		4
.L_7:
        /*0008*/ 	.byte	0x04, 0x17
        /*000a*/ 	.short	(.L_9 - .L_8)
.L_8:
        /*000c*/ 	.word	0x00000000
        /*0010*/ 	.short	0x000a
        /*0012*/ 	.short	0x0048
        /*0014*/ 	.byte	0x00, 0xf4, 0x21, 0x00


	//----- nvinfo : EIATTR_KPARAM_INFO
	.align		4
.L_9:
        /*0018*/ 	.byte	0x04, 0x17
        /*001a*/ 	.short	(.L_11 - .L_10)
.L_10:
        /*001c*/ 	.word	0x00000000
        /*0020*/ 	.short	0x0009
        /*0022*/ 	.short	0x0040
        /*0024*/ 	.byte	0x00, 0xf4, 0x21, 0x00


	//----- nvinfo : EIATTR_KPARAM_INFO
	.align		4
.L_11:
        /*0028*/ 	.byte	0x04, 0x17
        /*002a*/ 	.short	(.L_13 - .L_12)
.L_12:
        /*002c*/ 	.word	0x00000000
        /*0030*/ 	.short	0x0008
        /*0032*/ 	.short	0x0038
        /*0034*/ 	.byte	0x00, 0xf0, 0x21, 0x00


	//----- nvinfo : EIATTR_KPARAM_INFO
	.align		4
.L_13:
        /*0038*/ 	.byte	0x04, 0x17
        /*003a*/ 	.short	(.L_15 - .L_14)
.L_14:
        /*003c*/ 	.word	0x00000000
        /*0040*/ 	.short	0x0007
        /*0042*/ 	.short	0x0030
        /*0044*/ 	.byte	0x00, 0xf0, 0x21, 0x00


	//----- nvinfo : EIATTR_KPARAM_INFO
	.align		4
.L_15:
        /*0048*/ 	.byte	0x04, 0x17
        /*004a*/ 	.short	(.L_17 - .L_16)
.L_16:
        /*004c*/ 	.word	0x00000000
        /*0050*/ 	.short	0x0006
        /*0052*/ 	.short	0x0028
        /*0054*/ 	.byte	0x00, 0xf0, 0x21, 0x00


	//----- nvinfo : EIATTR_KPARAM_INFO
	.align		4
.L_17:
        /*0058*/ 	.byte	0x04, 0x17
        /*005a*/ 	.short	(.L_19 - .L_18)
.L_18:
        /*005c*/ 	.word	0x00000000
        /*0060*/ 	.short	0x0005
        /*0062*/ 	.short	0x0020
        /*0064*/ 	.byte	0x00, 0xf0, 0x11, 0x00


	//----- nvinfo : EIATTR_KPARAM_INFO
	.align		4
.L_19:
        /*0068*/ 	.byte	0x04, 0x17
        /*006a*/ 	.short	(.L_21 - .L_20)
.L_20:
        /*006c*/ 	.word	0x00000000
        /*0070*/ 	.short	0x0004
        /*0072*/ 	.short	0x001c
        /*0074*/ 	.byte	0x00, 0xf0, 0x11, 0x00


	//----- nvinfo : EIATTR_KPARAM_INFO
	.align		4
.L_21:
        /*0078*/ 	.byte	0x04, 0x17
        /*007a*/ 	.short	(.L_23 - .L_22)
.L_22:
        /*007c*/ 	.word	0x00000000
        /*0080*/ 	.short	0x0003
        /*0082*/ 	.short	0x0018
        /*0084*/ 	.byte	0x00, 0xf0, 0x11, 0x00


	//----- nvinfo : EIATTR_KPARAM_INFO
	.align		4
.L_23:
        /*0088*/ 	.byte	0x04, 0x17
        /*008a*/ 	.short	(.L_25 - .L_24)
.L_24:
        /*008c*/ 	.word	0x00000000
        /*0090*/ 	.short	0x0002
        /*0092*/ 	.short	0x0010
        /*0094*/ 	.byte	0x00, 0xf4, 0x21, 0x00


	//----- nvinfo : EIATTR_KPARAM_INFO
	.align		4
.L_25:
        /*0098*/ 	.byte	0x04, 0x17
        /*009a*/ 	.short	(.L_27 - .L_26)
.L_26:
        /*009c*/ 	.word	0x00000000
        /*00a0*/ 	.short	0x0001
        /*00a2*/ 	.short	0x0008
        /*00a4*/ 	.byte	0x00, 0xf4, 0x21, 0x00


	//----- nvinfo : EIATTR_KPARAM_INFO
	.align		4
.L_27:
        /*00a8*/ 	.byte	0x04, 0x17
        /*00aa*/ 	.short	(.L_29 - .L_28)
.L_28:
        /*00ac*/ 	.word	0x00000000
        /*00b0*/ 	.short	0x0000
        /*00b2*/ 	.short	0x0000
        /*00b4*/ 	.byte	0x00, 0xf4, 0x21, 0x00


	//----- nvinfo : EIATTR_SPARSE_MMA_MASK
	.align		4
.L_29:
        /*00b8*/ 	.byte	0x03, 0x50
        /*00ba*/ 	.short	0x0000


	//----- nvinfo : EIATTR_MAXREG_COUNT
	.align		4
        /*00bc*/ 	.byte	0x03, 0x1b
        /*00be*/ 	.short	0x00ff


	//----- nvinfo : EIATTR_NUM_BARRIERS
	.align		4
        /*00c0*/ 	.byte	0x02, 0x4c
        /*00c2*/ 	.byte	0x01
	.zero		1


	//----- nvinfo : EIATTR_MERCURY_ISA_VERSION
	.align		4
        /*00c4*/ 	.byte	0x03, 0x5f
        /*00c6*/ 	.short	0x0101


	//----- nvinfo : EIATTR_INT_WARP_WIDE_INSTR_OFFSETS
	.align		4
        /*00c8*/ 	.byte	0x04, 0x31
        /*00ca*/ 	.short	(.L_31 - .L_30)


	//   ....[0]....
.L_30:
        /*00cc*/ 	.word	0x00001330


	//   ....[1]....
        /*00d0*/ 	.word	0x000013c0


	//   ....[2]....
        /*00d4*/ 	.word	0x00001690


	//   ....[3]....
        /*00d8*/ 	.word	0x000016a0


	//   ....[4]....
        /*00dc*/ 	.word	0x000016b0


	//   ....[5]....
        /*00e0*/ 	.word	0x000016c0


	//   ....[6]....
        /*00e4*/ 	.word	0x00001c20


	//   ....[7]....
        /*00e8*/ 	.word	0x00001c30


	//----- nvinfo : EIATTR_COOP_GROUP_MASK_REGIDS
	.align		4
.L_31:
        /*00ec*/ 	.byte	0x04, 0x29
        /*00ee*/ 	.short	(.L_33 - .L_32)


	//   ....[0]....
.L_32:
        /*00f0*/ 	.word	0xffffffff


	//   ....[1]....
        /*00f4*/ 	.word	0xffffffff


	//   ....[2]....
        /*00f8*/ 	.word	0xffffffff


	//----- nvinfo : EIATTR_COOP_GROUP_INSTR_OFFSETS
	.align		4
.L_33:
        /*00fc*/ 	.byte	0x04, 0x28
        /*00fe*/ 	.short	(.L_35 - .L_34)


	//   ....[0]....
.L_34:
        /*0100*/ 	.word	0x00000150


	//   ....[1]....
        /*0104*/ 	.word	0x00000700


	//   ....[2]....
        /*0108*/ 	.word	0x00000cf0


	//----- nvinfo : EIATTR_MBARRIER_INSTR_OFFSETS
	.align		4
.L_35:
        /*010c*/ 	.byte	0x04, 0x39
        /*010e*/ 	.short	(.L_37 - .L_36)


	//   ....[0]....
.L_36:
        /*0110*/ 	.word	0x00001450
        /*0114*/ 	.word	0x000000ff
        /*0118*/ 	.word	0x00006000
        /*011c*/ 	.short	0x0100
        /*011e*/ 	.byte	0x08
	.zero		1


	//   ....[1]....
        /*0120*/ 	.word	0x000017d0
        /*0124*/ 	.word	0x000000ff
        /*0128*/ 	.word	0x00006000
        /*012c*/ 	.short	0x010a
        /*012e*/ 	.byte	0x08
	.zero		1


	//   ....[2]....
        /*0130*/ 	.word	0x00001ac0
        /*0134*/ 	.word	0x000000ff
        /*0138*/ 	.word	0x00006000
        /*013c*/ 	.short	0x0108
        /*013e*/ 	.byte	0x08
	.zero		1


	//   ....[3]....
        /*0140*/ 	.word	0x00001cc0
        /*0144*/ 	.word	0x000000ff
        /*0148*/ 	.word	0x00006000
        /*014c*/ 	.short	0x010a
        /*014e*/ 	.byte	0x08
	.zero		1


	//----- nvinfo : EIATTR_NUM_MBARRIERS
	.align		4
.L_37:
        /*0150*/ 	.byte	0x03, 0x38
        /*0152*/ 	.short	0x0001


	//----- nvinfo : EIATTR_EXIT_INSTR_OFFSETS
	.align		4
        /*0154*/ 	.byte	0x04, 0x1c
        /*0156*/ 	.short	(.L_39 - .L_38)


	//   ....[0]....
.L_38:
        /*0158*/ 	.word	0x00001cb0


	//----- nvinfo : EIATTR_REQNTID
	.align		4
.L_39:
        /*015c*/ 	.byte	0x04, 0x10
        /*015e*/ 	.short	(.L_41 - .L_40)
.L_40:
        /*0160*/ 	.word	0x00000100
        /*0164*/ 	.word	0x00000001
        /*0168*/ 	.word	0x00000001


	//----- nvinfo : EIATTR_CRS_STACK_SIZE
	.align		4
.L_41:
        /*016c*/ 	.byte	0x04, 0x1e
        /*016e*/ 	.short	(.L_43 - .L_42)
.L_42:
        /*0170*/ 	.word	0x00000000


	//----- nvinfo : EIATTR_CBANK_PARAM_SIZE
	.align		4
.L_43:
        /*0174*/ 	.byte	0x03, 0x19
        /*0176*/ 	.short	0x0050


	//----- nvinfo : EIATTR_PARAM_CBANK
	.align		4
        /*0178*/ 	.byte	0x04, 0x0a
        /*017a*/ 	.short	(.L_45 - .L_44)
	.align		4
.L_44:
        /*017c*/ 	.word	index@(.nv.constant0.gluon_wgmma)
        /*0180*/ 	.short	0x0210
        /*0182*/ 	.short	0x0050


	//----- nvinfo : EIATTR_SW_WAR
	.align		4
.L_45:
        /*0184*/ 	.byte	0x04, 0x36
        /*0186*/ 	.short	(.L_47 - .L_46)
.L_46:
        /*0188*/ 	.word	0x00000008
.L_47:


//--------------------- .nv.callgraph             --------------------------
	.section	.nv.callgraph,"",@"SHT_CUDA_CALLGRAPH"
	.align	4
	.sectionentsize	8
	.align		4
        /*0000*/ 	.word	0x00000000
	.align		4
        /*0004*/ 	.word	0xffffffff
	.align		4
        /*0008*/ 	.word	0x00000000
	.align		4
        /*000c*/ 	.word	0xfffffffe
	.align		4
        /*0010*/ 	.word	0x00000000
	.align		4
        /*0014*/ 	.word	0xfffffffd
	.align		4
        /*0018*/ 	.word	0x00000000
	.align		4
        /*001c*/ 	.word	0xfffffffc


//--------------------- .text.gluon_wgmma         --------------------------
	.section	.text.gluon_wgmma,"ax",@progbits
	.align	128
        .global         gluon_wgmma
        .type           gluon_wgmma,@function
        .size           gluon_wgmma,(.L_x_52 - gluon_wgmma)
        .other          gluon_wgmma,@"STO_CUDA_ENTRY STV_DEFAULT"
gluon_wgmma:
.text.gluon_wgmma:
[----:B------:R-:W-:Y:S01]  /*0000*/  LDC R1, c[0x0][0x28] ;  /* 0x00000a00ff017b82 */ /* 0x000fe20000000800 */
[----:B------:R-:W1:Y:S07]  /*0010*/  S2R R0, SR_TID.X ;  /* 0x0000000000007919 */ /* 0x000e6e0000002100 */
[----:B------:R-:W2:Y:S01]  /*0020*/  S2UR UR4, SR_CgaCtaId ;  /* 0x00000000000479c3 */ /* 0x000ea20000008800 */
[----:B------:R-:W-:Y:S01]  /*0030*/  UMOV UR8, 0x400 ;  /* 0x0000040000087882 */ /* 0x000fe20000000000 */
[----:B------:R-:W-:Y:S01]  /*0040*/  ULDC UR6, c[0x0][0xc] ;  /* 0x0000030000067ab9 */ /* 0x000fe20000000800 */
[----:B------:R-:W-:Y:S01]  /*0050*/  ULDC.64 UR24, c[0x0][0x250] ;  /* 0x0000940000187ab9 */ /* 0x000fe20000000a00 */
[----:B------:R-:W-:Y:S04]  /*0060*/  BSSY B0, `(.L_x_0) ;  /* 0x000001e000007945 */ /* 0x000fe80003800000 */
[----:B------:R-:W3:Y:S08]  /*0070*/  LDC R2, c[0x0][0x228] ;  /* 0x00008a00ff027b82 */ /* 0x000ef00000000800 */
[----:B------:R-:W4:Y:S08]  /*0080*/  LDC R8, c[0x0][0x230] ;  /* 0x00008c00ff087b82 */ /* 0x000f300000000800 */
[----:B------:R-:W-:Y:S01]  /*0090*/  S2UR UR26, SR_CTAID.Y ;  /* 0x00000000001a79c3 */ /* 0x000fe20000002600 */
[----:B--2---:R-:W-:-:S03]  /*00a0*/  ULEA UR8, UR4, UR8, 0x18 ;  /* 0x0000000804087291 */ /* 0x004fc6000f8ec03f */
[----:B------:R-:W-:Y:S01]  /*00b0*/  ULDC UR4, c[0x0][0x10] ;  /* 0x0000040000047ab9 */ /* 0x000fe20000000800 */
[----:B-1----:R-:W-:-:S03]  /*00c0*/  LOP3.LUT R6, R0, 0xff, RZ, 0xc0, !PT ;  /* 0x000000ff00067812 */ /* 0x002fc600078ec0ff */
[----:B------:R-:W1:Y:S01]  /*00d0*/  S2UR UR5, SR_CTAID.Z ;  /* 0x00000000000579c3 */ /* 0x000e620000002700 */
[----:B---3--:R-:W-:Y:S01]  /*00e0*/  VIADD R2, R2, 0xffffffff ;  /* 0xffffffff02027836 */ /* 0x008fe20000000000 */
[C---:B------:R-:W-:Y:S02]  /*00f0*/  ISETP.GE.U32.AND P0, PT, R6.reuse, 0x20, PT ;  /* 0x000000200600780c */ /* 0x040fe40003f06070 */
[C---:B------:R-:W-:Y:S02]  /*0100*/  ISETP.NE.U32.AND P2, PT, R6.reuse, RZ, PT ;  /* 0x000000ff0600720c */ /* 0x040fe40003f45070 */
[----:B------:R-:W-:Y:S02]  /*0110*/  LEA R14, R6, UR8, 0x2 ;  /* 0x00000008060e7c11 */ /* 0x000fe4000f8e10ff */
[----:B------:R-:W2:Y:S01]  /*0120*/  S2UR UR27, SR_CTAID.X ;  /* 0x00000000001b79c3 */ /* 0x000ea20000002500 */
[----:B----4-:R-:W-:-:S06]  /*0130*/  VIADD R11, R8, 0xffffffff ;  /* 0xffffffff080b7836 */ /* 0x010fcc0000000000 */
[----:B------:R3:W-:Y:S01]  /*0140*/  @!P0 STS [R14], RZ ;  /* 0x000000ff0e008388 */ /* 0x0007e20000000800 */
[----:B------:R-:W-:-:S03]  /*0150*/  NOP ;  /* 0x0000000000007918 */ /* 0x000fc60000000000 */
[----:B------:R3:W-:Y:S01]  /*0160*/  @!P2 STS [UR8+0x24], R2 ;  /* 0x00002402ff00a988 */ /* 0x0007e20008000808 */
[----:B-1----:R-:W-:-:S03]  /*0170*/  UIMAD UR4, UR5, UR4, UR26 ;  /* 0x00000004050472a4 */ /* 0x002fc6000f8e021a */
[----:B------:R3:W-:Y:S01]  /*0180*/  @!P2 STS [UR8+0x20], R11 ;  /* 0x0000200bff00a988 */ /* 0x0007e20008000808 */
[----:B--2---:R-:W-:-:S04]  /*0190*/  UIMAD UR4, UR4, UR6, UR27 ;  /* 0x00000006040472a4 */ /* 0x004fc8000f8e021b */
[----:B------:R-:W-:-:S04]  /*01a0*/  UIMAD UR4, UR4, 0x180, URZ ;  /* 0x00000180040478a4 */ /* 0x000fc8000f8e023f */
[----:B------:R-:W-:-:S04]  /*01b0*/  UIADD3 UR20, UP0, UR4, UR24, URZ ;  /* 0x0000001804147290 */ /* 0x000fc8000ff1e03f */
[----:B------:R-:W-:Y:S01]  /*01c0*/  ULEA.HI.X.SX32 UR21, UR4, UR25, 0x1, UP0 ;  /* 0x0000001904157291 */ /* 0x000fe200080f0e3f */
[----:B---3--:R-:W-:Y:S11]  /*01d0*/  @P2 BRA `(.L_x_1) ;  /* 0x0000000000182947 */ /* 0x008ff60003800000 */
[----:B------:R-:W1:Y:S01]  /*01e0*/  LDS R3, [UR8+0x8] ;  /* 0x00000808ff037984 */ /* 0x000e620008000800 */
[----:B------:R-:W2:Y:S01]  /*01f0*/  LDC.64 R12, c[0x0][0x210] ;  /* 0x00008400ff0c7b82 */ /* 0x000ea20000000a00 */
[----:B------:R-:W-:Y:S02]  /*0200*/  IMAD.MOV.U32 R4, RZ, RZ, 0x70 ;  /* 0x00000070ff047424 */ /* 0x000fe400078e00ff */
[----:B--2---:R2:W-:Y:S03]  /*0210*/  STS.64 [UR8], R12 ;  /* 0x0000000cff007988 */ /* 0x0045e60008000a08 */
[----:B-1----:R-:W-:-:S05]  /*0220*/  LOP3.LUT R3, R3, 0x10, R4, 0xd8, !PT ;  /* 0x0000001003037812 */ /* 0x002fca00078ed804 */
[----:B------:R2:W-:Y:S02]  /*0230*/  STS [UR8+0x8], R3 ;  /* 0x00000803ff007988 */ /* 0x0005e40008000808 */
.L_x_1:
[----:B------:R-:W-:Y:S05]  /*0240*/  BSYNC B0 ;  /* 0x0000000000007941 */ /* 0x000fea0003800000 */
.L_x_0:
[----:B------:R-:W-:Y:S04]  /*0250*/  BSSY B0, `(.L_x_2) ;  /* 0x000000a000007945 */ /* 0x000fe80003800000 */
[----:B------:R-:W-:Y:S05]  /*0260*/  @P2 BRA `(.L_x_3) ;  /* 0x0000000000202947 */ /* 0x000fea0003800000 */
[----:B--2---:R-:W1:Y:S01]  /*0270*/  LDS R3, [UR8+0x34] ;  /* 0x00003408ff037984 */ /* 0x004e620008000800 */
[----:B------:R-:W-:Y:S02]  /*0280*/  IMAD.MOV.U32 R4, RZ, RZ, 0x3f000000 ;  /* 0x3f000000ff047424 */ /* 0x000fe400078e00ff */
[----:B------:R-:W-:Y:S01]  /*0290*/  @!P2 IMAD.MOV.U32 R5, RZ, RZ, 0x7f ;  /* 0x0000007fff05a424 */ /* 0x000fe200078e00ff */
[----:B------:R-:W2:Y:S02]  /*02a0*/  @!P2 LDS R10, [UR8+0x38] ;  /* 0x00003808ff0aa984 */ /* 0x000ea40008000800 */
[----:B-1----:R-:W-:Y:S02]  /*02b0*/  LOP3.LUT R3, R3, 0xff000000, R4, 0xb8, !PT ;  /* 0xff00000003037812 */ /* 0x002fe400078eb804 */
[----:B--2---:R-:W-:-:S03]  /*02c0*/  @!P2 LOP3.LUT R4, R10, 0xff, R5, 0xb8, !PT ;  /* 0x000000ff0a04a812 */ /* 0x004fc600078eb805 */
[----:B------:R1:W-:Y:S04]  /*02d0*/  STS [UR8+0x34], R3 ;  /* 0x00003403ff007988 */ /* 0x0003e80008000808 */
[----:B------:R1:W-:Y:S02]  /*02e0*/  @!P2 STS [UR8+0x38], R4 ;  /* 0x00003804ff00a988 */ /* 0x0003e40008000808 */
.L_x_3:
[----:B------:R-:W-:Y:S05]  /*02f0*/  BSYNC B0 ;  /* 0x0000000000007941 */ /* 0x000fea0003800000 */
.L_x_2:
[----:B------:R-:W-:Y:S04]  /*0300*/  BSSY B0, `(.L_x_4) ;  /* 0x000000e000007945 */ /* 0x000fe80003800000 */
[----:B------:R-:W-:Y:S05]  /*0310*/  @P2 BRA `(.L_x_5) ;  /* 0x0000000000302947 */ /* 0x000fea0003800000 */
[----:B-1----:R-:W1:Y:S01]  /*0320*/  LDS R4, [UR8+0x34] ;  /* 0x00003408ff047984 */ /* 0x002e620008000800 */
[----:B--2---:R-:W2:Y:S03]  /*0330*/  LDC.64 R12, c[0x0][0x238] ;  /* 0x00008e00ff0c7b82 */ /* 0x004ea60000000a00 */
[----:B------:R-:W3:Y:S01]  /*0340*/  LDS R3, [UR8+0x1c] ;  /* 0x00001c08ff037984 */ /* 0x000ee20008000800 */
[C---:B--2---:R-:W-:Y:S01]  /*0350*/  SHF.L.U64.HI R10, R12.reuse, 0x1, R13 ;  /* 0x000000010c0a7819 */ /* 0x044fe2000001020d */
[----:B------:R-:W-:-:S03]  /*0360*/  IMAD.SHL.U32 R5, R12, 0x2, RZ ;  /* 0x000000020c057824 */ /* 0x000fc600078e00ff */
[--C-:B------:R-:W-:Y:S02]  /*0370*/  SHF.R.U32.HI R12, RZ, 0x4, R10.reuse ;  /* 0x00000004ff0c7819 */ /* 0x100fe4000001160a */
[----:B------:R-:W-:-:S05]  /*0380*/  SHF.R.U64 R5, R5, 0x4, R10 ;  /* 0x0000000405057819 */ /* 0x000fca000000120a */
[----:B------:R4:W-:Y:S01]  /*0390*/  STS [UR8+0xc], R5 ;  /* 0x00000c05ff007988 */ /* 0x0009e20008000808 */
[----:B-1----:R-:W-:Y:S02]  /*03a0*/  LOP3.LUT R4, R4, 0x7, RZ, 0xb8, !PT ;  /* 0x0000000704047812 */ /* 0x002fe400078eb8ff */
[----:B---3--:R-:W-:-:S03]  /*03b0*/  LOP3.LUT R3, R3, 0xf, R12, 0xb8, !PT ;  /* 0x0000000f03037812 */ /* 0x008fc600078eb80c */
[----:B------:R4:W-:Y:S04]  /*03c0*/  STS [UR8+0x34], R4 ;  /* 0x00003404ff007988 */ /* 0x0009e80008000808 */
[----:B------:R4:W-:Y:S02]  /*03d0*/  STS [UR8+0x1c], R3 ;  /* 0x00001c03ff007988 */ /* 0x0009e40008000808 */
.L_x_5:
[----:B------:R-:W-:Y:S05]  /*03e0*/  BSYNC B0 ;  /* 0x0000000000007941 */ /* 0x000fea0003800000 */
.L_x_4:
[----:B------:R-:W-:Y:S04]  /*03f0*/  BSSY B1, `(.L_x_6) ;  /* 0x000001b000017945 */ /* 0x000fe80003800000 */
[----:B------:R-:W-:Y:S01]  /*0400*/  BSSY B0, `(.L_x_7) ;  /* 0x0000016000007945 */ /* 0x000fe20003800000 */
[----:B------:R-:W-:-:S03]  /*0410*/  IMAD.MOV.U32 R7, RZ, RZ, RZ ;  /* 0x000000ffff077224 */ /* 0x000fc600078e00ff */
[----:B------:R-:W-:Y:S05]  /*0420*/  @P2 BRA `(.L_x_8) ;  /* 0x0000000000202947 */ /* 0x000fea0003800000 */
[----:B-12-4-:R-:W1:Y:S02]  /*0430*/  LDS R3, [UR8+0x34] ;  /* 0x00003408ff037984 */ /* 0x016e640008000800 */
[----:B-1----:R-:W-:-:S05]  /*0440*/  LOP3.LUT R3, R3, 0x38, RZ, 0xb8, !PT ;  /* 0x0000003803037812 */ /* 0x002fca00078eb8ff */
[----:B------:R1:W-:Y:S01]  /*0450*/  STS [UR8+0x34], R3 ;  /* 0x00003403ff007988 */ /* 0x0003e20008000808 */
[----:B------:R-:W-:Y:S05]  /*0460*/  @P2 BRA `(.L_x_9) ;  /* 0x0000000000202947 */ /* 0x000fea0003800000 */
[----:B-1----:R-:W1:Y:S01]  /*0470*/  LDS R3, [UR8+0x8] ;  /* 0x00000808ff037984 */ /* 0x002e620008000800 */
[----:B------:R-:W-:-:S05]  /*0480*/  IMAD.MOV.U32 R4, RZ, RZ, 0x780 ;  /* 0x00000780ff047424 */ /* 0x000fca00078e00ff */
[----:B-1----:R-:W-:-:S05]  /*0490*/  LOP3.LUT R3, R3, 0x300, R4, 0xd8, !PT ;  /* 0x0000030003037812 */ /* 0x002fca00078ed804 */
[----:B------:R3:W-:Y:S02]  /*04a0*/  STS [UR8+0x8], R3 ;  /* 0x00000803ff007988 */ /* 0x0007e40008000808 */
.L_x_8:
[----:B------:R-:W-:Y:S05]  /*04b0*/  @P2 BRA `(.L_x_10) ;  /* 0x0000000000282947 */ /* 0x000fea0003800000 */
[----:B-1234-:R-:W1:Y:S02]  /*04c0*/  LDS R3, [UR8+0x8] ;  /* 0x00000808ff037984 */ /* 0x01ee640008000800 */
[----:B-1----:R-:W-:-:S05]  /*04d0*/  LOP3.LUT R3, R3, 0x1800, RZ, 0xb8, !PT ;  /* 0x0000180003037812 */ /* 0x002fca00078eb8ff */
[----:B------:R2:W-:Y:S02]  /*04e0*/  STS [UR8+0x8], R3 ;  /* 0x00000803ff007988 */ /* 0x0005e40008000808 */
.L_x_9:
[----:B------:R-:W-:Y:S05]  /*04f0*/  @P2 BREAK B0 ;  /* 0x0000000000002942 */ /* 0x000fea0003800000 */
[----:B------:R-:W-:Y:S05]  /*0500*/  @P2 BRA `(.L_x_11) ;  /* 0x0000000000242947 */ /* 0x000fea0003800000 */
[----:B------:R-:W3:Y:S01]  /*0510*/  LDS R4, [UR8+0x8] ;  /* 0x00000808ff047984 */ /* 0x000ee20008000800 */
[----:B-12---:R-:W-:-:S05]  /*0520*/  IMAD.MOV.U32 R3, RZ, RZ, 0x6000 ;  /* 0x00006000ff037424 */ /* 0x006fca00078e00ff */
[----:B---3--:R-:W-:-:S04]  /*0530*/  LOP3.LUT R3, R4, 0x6000, R3, 0xd8, !PT ;  /* 0x0000600004037812 */ /* 0x008fc800078ed803 */
[----:B------:R-:W-:-:S05]  /*0540*/  LOP3.LUT R3, R3, 0x400000, RZ, 0xb8, !PT ;  /* 0x0040000003037812 */ /* 0x000fca00078eb8ff */
[----:B------:R5:W-:Y:S02]  /*0550*/  STS [UR8+0x8], R3 ;  /* 0x00000803ff007988 */ /* 0x000be40008000808 */
.L_x_10:
[----:B------:R-:W-:Y:S05]  /*0560*/  BSYNC B0 ;  /* 0x0000000000007941 */ /* 0x000fea0003800000 */
.L_x_7:
[----:B-12345:R-:W1:Y:S02]  /*0570*/  @!P2 LDS R3, [UR8+0x8] ;  /* 0x00000808ff03a984 */ /* 0x03ee640008000800 */
[----:B-1----:R-:W-:-:S05]  /*0580*/  @!P2 LOP3.LUT R3, R3, 0x8000, RZ, 0xb8, !PT ;  /* 0x000080000303a812 */ /* 0x002fca00078eb8ff */
[----:B------:R3:W-:Y:S02]  /*0590*/  @!P2 STS [UR8+0x8], R3 ;  /* 0x00000803ff00a988 */ /* 0x0007e40008000808 */
.L_x_11:
[----:B------:R-:W-:Y:S05]  /*05a0*/  BSYNC B1 ;  /* 0x0000000000017941 */ /* 0x000fea0003800000 */
.L_x_6:
[----:B------:R-:W-:Y:S05]  /*05b0*/  WARPSYNC.ALL ;  /* 0x0000000000007948 */ /* 0x000fea0003800000 */
[----:B------:R-:W-:Y:S05]  /*05c0*/  @P0 BRA `(.L_x_12) ;  /* 0x0000000000280947 */ /* 0x000fea0003800000 */
[----:B-123--:R-:W1:Y:S01]  /*05d0*/  S2R R3, SR_LANEID ;  /* 0x0000000000037919 */ /* 0x00ee620000000000 */
[----:B------:R-:W-:Y:S05]  /*05e0*/  WARPSYNC.ALL ;  /* 0x0000000000007948 */ /* 0x000fea0003800000 */
[----:B-1----:R-:W-:-:S05]  /*05f0*/  IMAD.SHL.U32 R3, R3, 0x4, RZ ;  /* 0x0000000403037824 */ /* 0x002fca00078e00ff */
[----:B------:R-:W1:Y:S01]  /*0600*/  LDS R9, [R3+UR8] ;  /* 0x0000000803097984 */ /* 0x000e620008000800 */
[----:B------:R-:W-:-:S05]  /*0610*/  IADD3 R4, P1, R3, UR20, RZ ;  /* 0x0000001403047c10 */ /* 0x000fca000ff3e0ff */
[----:B------:R-:W-:-:S05]  /*0620*/  IMAD.X R5, RZ, RZ, UR21, P1 ;  /* 0x00000015ff057e24 */ /* 0x000fca00088e06ff */
[----:B-1----:R4:W5:Y:S01]  /*0630*/  ATOMG.E.EXCH.STRONG.GPU PT, RZ, [R4], R9 ;  /* 0x0000000904ff73a8 */ /* 0x00296200041ee100 */
[----:B------:R-:W-:-:S04]  /*0640*/  DEPBAR {5,4,3,2,1,0} ;  /* 0x0000003f0000791a */ /* 0x000fc80000000000 */
[----:B------:R4:W-:Y:S01]  /*0650*/  UTMACCTL.IV [UR20] ;  /* 0x00000000140079b9 */ /* 0x0009e20008000000 */
[----:B------:R-:W-:Y:S01]  /*0660*/  NOP ;  /* 0x0000000000007918 */ /* 0x000fe20000000000 */
.L_x_12:
[----:B------:R-:W-:Y:S05]  /*0670*/  @P0 BRA `(.L_x_13) ;  /* 0x00000000000c0947 */ /* 0x000fea0003800000 */
[----:B------:R0:W-:Y:S01]  /*0680*/  UTMACMDFLUSH ;  /* 0x00000000000079b7 */ /* 0x0001e20000000000 */
[----:B------:R-:W-:Y:S05]  /*0690*/  @P0 BRA `(.L_x_13) ;  /* 0x0000000000040947 */ /* 0x000fea0003800000 */
[----:B------:R-:W-:-:S04]  /*06a0*/  DEPBAR.LE SB0, 0x0 ;  /* 0x000080000000791a */ /* 0x000fc80000000000 */
.L_x_13:
[----:B------:R-:W-:Y:S05]  /*06b0*/  WARPSYNC.ALL ;  /* 0x0000000000007948 */ /* 0x000fea0003800000 */
[----:B-----5:R-:W-:Y:S06]  /*06c0*/  BAR.SYNC.DEFER_BLOCKING 0x0 ;  /* 0x0000000000007b1d */ /* 0x020fec0000010000 */
[----:B------:R-:W-:Y:S02]  /*06d0*/  BSSY B1, `(.L_x_14) ;  /* 0x000000b000017945 */ /* 0x000fe40003800000 */
[----:B------:R-:W-:Y:S06]  /*06e0*/  BAR.SYNC.DEFER_BLOCKING 0x0 ;  /* 0x0000000000007b1d */ /* 0x000fec0000010000 */
[----:B------:R5:W-:Y:S01]  /*06f0*/  @!P0 STS [R14], RZ ;  /* 0x000000ff0e008388 */ /* 0x000be20000000800 */
[----:B------:R-:W-:Y:S01]  /*0700*/  NOP ;  /* 0x0000000000007918 */ /* 0x000fe20000000000 */
[----:B------:R-:W-:Y:S05]  /*0710*/  @P2 BRA `(.L_x_15) ;  /* 0x0000000000182947 */ /* 0x000fea0003800000 */
[----:B-123--:R-:W1:Y:S01]  /*0720*/  LDS R3, [UR8+0x8] ;  /* 0x00000808ff037984 */ /* 0x00ee620008000800 */
[----:B------:R-:W2:Y:S01]  /*0730*/  LDC.64 R12, c[0x0][0x218] ;  /* 0x00008600ff0c7b82 */ /* 0x000ea20000000a00 */
[----:B----4-:R-:W-:Y:S02]  /*0740*/  IMAD.MOV.U32 R4, RZ, RZ, 0x70 ;  /* 0x00000070ff047424 */ /* 0x010fe400078e00ff */
[----:B--2---:R2:W-:Y:S03]  /*0750*/  STS.64 [UR8], R12 ;  /* 0x0000000cff007988 */ /* 0x0045e60008000a08 */
[----:B-1----:R-:W-:-:S05]  /*0760*/  LOP3.LUT R3, R3, 0x10, R4, 0xd8, !PT ;  /* 0x0000001003037812 */ /* 0x002fca00078ed804 */
[----:B------:R2:W-:Y:S02]  /*0770*/  STS [UR8+0x8], R3 ;  /* 0x00000803ff007988 */ /* 0x0005e40008000808 */
.L_x_15:
[----:B----4-:R-:W-:Y:S05]  /*0780*/  BSYNC B1 ;  /* 0x0000000000017941 */ /* 0x010fea0003800000 */
.L_x_14:
[----:B------:R-:W-:Y:S04]  /*0790*/  BSSY B2, `(.L_x_16) ;  /* 0x000000f000027945 */ /* 0x000fe80003800000 */
[----:B------:R-:W-:Y:S04]  /*07a0*/  BSSY B1, `(.L_x_17) ;  /* 0x000000c000017945 */ /* 0x000fe80003800000 */
[----:B------:R-:W-:Y:S05]  /*07b0*/  @P2 BRA `(.L_x_18) ;  /* 0x0000000000282947 */ /* 0x000fea0003800000 */
[----:B-123--:R-:W1:Y:S01]  /*07c0*/  LDS R3, [UR8+0x34] ;  /* 0x00003408ff037984 */ /* 0x00ee620008000800 */
[----:B------:R-:W-:Y:S01]  /*07d0*/  IMAD.MOV.U32 R4, RZ, RZ, 0x3f000000 ;  /* 0x3f000000ff047424 */ /* 0x000fe200078e00ff */
[----:B------:R-:W-:Y:S05]  /*07e0*/  @P2 BREAK B1 ;  /* 0x0000000000012942 */ /* 0x000fea0003800000 */
[----:B-1----:R-:W-:-:S05]  /*07f0*/  LOP3.LUT R3, R3, 0xff000000, R4, 0xb8, !PT ;  /* 0xff00000003037812 */ /* 0x002fca00078eb804 */
[----:B------:R1:W-:Y:S01]  /*0800*/  STS [UR8+0x34], R3 ;  /* 0x00003403ff007988 */ /* 0x0003e20008000808 */
[----:B------:R-:W-:Y:S05]  /*0810*/  @P2 BRA `(.L_x_19) ;  /* 0x0000000000182947 */ /* 0x000fea0003800000 */
[----:B------:R-:W2:Y:S01]  /*0820*/  LDS R4, [UR8+0x38] ;  /* 0x00003808ff047984 */ /* 0x000ea20008000800 */
[----:B-1----:R-:W-:-:S05]  /*0830*/  IMAD.MOV.U32 R3, RZ, RZ, 0x3f ;  /* 0x0000003fff037424 */ /* 0x002fca00078e00ff */
[----:B--2---:R-:W-:-:S05]  /*0840*/  LOP3.LUT R3, R4, 0xff, R3, 0xb8, !PT ;  /* 0x000000ff04037812 */ /* 0x004fca00078eb803 */
[----:B------:R4:W-:Y:S02]  /*0850*/  STS [UR8+0x38], R3 ;  /* 0x00003803ff007988 */ /* 0x0009e40008000808 */
.L_x_18:
[----:B------:R-:W-:Y:S05]  /*0860*/  BSYNC B1 ;  /* 0x0000000000017941 */ /* 0x000fea0003800000 */
.L_x_17:
[----:B------:R1:W-:Y:S02]  /*0870*/  @!P2 STS [UR8+0x20], R11 ;  /* 0x0000200bff00a988 */ /* 0x0003e40008000808 */
.L_x_19:
[----:B------:R-:W-:Y:S05]  /*0880*/  BSYNC B2 ;  /* 0x0000000000027941 */ /* 0x000fea0003800000 */
.L_x_16:
[----:B------:R-:W-:Y:S05]  /*0890*/  WARPSYNC.ALL ;  /* 0x0000000000007948 */ /* 0x000fea0003800000 */
[----:B-1234-:R-:W1:Y:S01]  /*08a0*/  LDC R3, c[0x0][0x22c] ;  /* 0x00008b00ff037b82 */ /* 0x01ee620000000800 */
[----:B------:R-:W-:Y:S01]  /*08b0*/  BSSY B2, `(.L_x_20) ;  /* 0x0000010000027945 */ /* 0x000fe20003800000 */
[----:B-1----:R-:W-:-:S05]  /*08c0*/  VIADD R3, R3, 0xffffffff ;  /* 0xffffffff03037836 */ /* 0x002fca0000000000 */
[----:B------:R1:W-:Y:S01]  /*08d0*/  @!P2 STS [UR8+0x24], R3 ;  /* 0x00002403ff00a988 */ /* 0x0003e20008000808 */
[----:B------:R-:W-:Y:S05]  /*08e0*/  @P2 BRA `(.L_x_21) ;  /* 0x0000000000302947 */ /* 0x000fea0003800000 */
[----:B------:R-:W2:Y:S01]  /*08f0*/  LDS R5, [UR8+0x34] ;  /* 0x00003408ff057984 */ /* 0x000ea20008000800 */
[----:B------:R-:W3:Y:S03]  /*0900*/  LDC.64 R12, c[0x0][0x240] ;  /* 0x00009000ff0c7b82 */ /* 0x000ee60000000a00 */
[----:B------:R-:W4:Y:S01]  /*0910*/  LDS R4, [UR8+0x1c] ;  /* 0x00001c08ff047984 */ /* 0x000f220008000800 */
[C---:B---3--:R-:W-:Y:S01]  /*0920*/  SHF.L.U64.HI R10, R12.reuse, 0x1, R13 ;  /* 0x000000010c0a7819 */ /* 0x048fe2000001020d */
[----:B------:R-:W-:-:S03]  /*0930*/  IMAD.SHL.U32 R9, R12, 0x2, RZ ;  /* 0x000000020c097824 */ /* 0x000fc600078e00ff */
[--C-:B------:R-:W-:Y:S02]  /*0940*/  SHF.R.U32.HI R11, RZ, 0x4, R10.reuse ;  /* 0x00000004ff0b7819 */ /* 0x100fe4000001160a */
[----:B------:R-:W-:-:S05]  /*0950*/  SHF.R.U64 R9, R9, 0x4, R10 ;  /* 0x0000000409097819 */ /* 0x000fca000000120a */
[----:B------:R3:W-:Y:S01]  /*0960*/  STS [UR8+0xc], R9 ;  /* 0x00000c09ff007988 */ /* 0x0007e20008000808 */
[----:B--2---:R-:W-:Y:S02]  /*0970*/  LOP3.LUT R5, R5, 0x7, RZ, 0xb8, !PT ;  /* 0x0000000705057812 */ /* 0x004fe400078eb8ff */
[----:B----4-:R-:W-:-:S03]  /*0980*/  LOP3.LUT R4, R4, 0xf, R11, 0xb8, !PT ;  /* 0x0000000f04047812 */ /* 0x010fc600078eb80b */
[----:B------:R3:W-:Y:S04]  /*0990*/  STS [UR8+0x34], R5 ;  /* 0x00003405ff007988 */ /* 0x0007e80008000808 */
[----:B------:R3:W-:Y:S02]  /*09a0*/  STS [UR8+0x1c], R4 ;  /* 0x00001c04ff007988 */ /* 0x0007e40008000808 */
.L_x_21:
[----:B------:R-:W-:Y:S05]  /*09b0*/  BSYNC B2 ;  /* 0x0000000000027941 */ /* 0x000fea0003800000 */
.L_x_20:
[----:B------:R-:W-:Y:S04]  /*09c0*/  BSSY B3, `(.L_x_22) ;  /* 0x000001a000037945 */ /* 0x000fe80003800000 */
[----:B------:R-:W-:Y:S04]  /*09d0*/  BSSY B2, `(.L_x_23) ;  /* 0x0000015000027945 */ /* 0x000fe80003800000 */
[----:B------:R-:W-:Y:S05]  /*09e0*/  @P2 BRA `(.L_x_24) ;  /* 0x0000000000202947 */ /* 0x000fea0003800000 */
[----:B---3--:R-:W2:Y:S02]  /*09f0*/  LDS R4, [UR8+0x34] ;  /* 0x00003408ff047984 */ /* 0x008ea40008000800 */
[----:B--2---:R-:W-:-:S05]  /*0a00*/  LOP3.LUT R4, R4, 0x38, RZ, 0xb8, !PT ;  /* 0x0000003804047812 */ /* 0x004fca00078eb8ff */
[----:B------:R2:W-:Y:S01]  /*0a10*/  STS [UR8+0x34], R4 ;  /* 0x00003404ff007988 */ /* 0x0005e20008000808 */
[----:B------:R-:W-:Y:S05]  /*0a20*/  @P2 BRA `(.L_x_25) ;  /* 0x0000000000202947 */ /* 0x000fea0003800000 */
[----:B--2---:R-:W2:Y:S01]  /*0a30*/  LDS R4, [UR8+0x8] ;  /* 0x00000808ff047984 */ /* 0x004ea20008000800 */
[----:B------:R-:W-:-:S05]  /*0a40*/  IMAD.MOV.U32 R5, RZ, RZ, 0x780 ;  /* 0x00000780ff057424 */ /* 0x000fca00078e00ff */
[----:B--2---:R-:W-:-:S05]  /*0a50*/  LOP3.LUT R4, R4, 0x300, R5, 0xd8, !PT ;  /* 0x0000030004047812 */ /* 0x004fca00078ed805 */
[----:B------:R2:W-:Y:S02]  /*0a60*/  STS [UR8+0x8], R4 ;  /* 0x00000804ff007988 */ /* 0x0005e40008000808 */
.L_x_24:
[----:B------:R-:W-:Y:S05]  /*0a70*/  @P2 BRA `(.L_x_26) ;  /* 0x0000000000282947 */ /* 0x000fea0003800000 */
[----:B--23--:R-:W2:Y:S02]  /*0a80*/  LDS R4, [UR8+0x8] ;  /* 0x00000808ff047984 */ /* 0x00cea40008000800 */
[----:B--2---:R-:W-:-:S05]  /*0a90*/  LOP3.LUT R4, R4, 0x1800, RZ, 0xb8, !PT ;  /* 0x0000180004047812 */ /* 0x004fca00078eb8ff */
[----:B------:R3:W-:Y:S02]  /*0aa0*/  STS [UR8+0x8], R4 ;  /* 0x00000804ff007988 */ /* 0x0007e40008000808 */
.L_x_25:
[----:B------:R-:W-:Y:S05]  /*0ab0*/  @P2 BREAK B2 ;  /* 0x0000000000022942 */ /* 0x000fea0003800000 */
[----:B------:R-:W-:Y:S05]  /*0ac0*/  @P2 BRA `(.L_x_27) ;  /* 0x0000000000242947 */ /* 0x000fea0003800000 */
[----:B--23--:R-:W2:Y:S01]  /*0ad0*/  LDS R4, [UR8+0x8] ;  /* 0x00000808ff047984 */ /* 0x00cea20008000800 */
[----:B------:R-:W-:-:S05]  /*0ae0*/  IMAD.MOV.U32 R5, RZ, RZ, 0x6000 ;  /* 0x00006000ff057424 */ /* 0x000fca00078e00ff */
[----:B--2---:R-:W-:-:S04]  /*0af0*/  LOP3.LUT R4, R4, 0x6000, R5, 0xd8, !PT ;  /* 0x0000600004047812 */ /* 0x004fc800078ed805 */
[----:B------:R-:W-:-:S05]  /*0b00*/  LOP3.LUT R4, R4, 0x400000, RZ, 0xb8, !PT ;  /* 0x0040000004047812 */ /* 0x000fca00078eb8ff */
[----:B------:R4:W-:Y:S02]  /*0b10*/  STS [UR8+0x8], R4 ;  /* 0x00000804ff007988 */ /* 0x0009e40008000808 */
.L_x_26:
[----:B------:R-:W-:Y:S05]  /*0b20*/  BSYNC B2 ;  /* 0x0000000000027941 */ /* 0x000fea0003800000 */
.L_x_23:
[----:B--234-:R-:W2:Y:S02]  /*0b30*/  @!P2 LDS R4, [UR8+0x8] ;  /* 0x00000808ff04a984 */ /* 0x01cea40008000800 */
[----:B--2---:R-:W-:-:S05]  /*0b40*/  @!P2 LOP3.LUT R4, R4, 0x8000, RZ, 0xb8, !PT ;  /* 0x000080000404a812 */ /* 0x004fca00078eb8ff */
[----:B------:R4:W-:Y:S02]  /*0b50*/  @!P2 STS [UR8+0x8], R4 ;  /* 0x00000804ff00a988 */ /* 0x0009e40008000808 */
.L_x_27:
[----:B------:R-:W-:Y:S05]  /*0b60*/  BSYNC B3 ;  /* 0x0000000000037941 */ /* 0x000fea0003800000 */
.L_x_22:
[----:B------:R-:W-:Y:S05]  /*0b70*/  WARPSYNC.ALL ;  /* 0x0000000000007948 */ /* 0x000fea0003800000 */
[----:B------:R-:W-:-:S04]  /*0b80*/  UIADD3 UR23, UR4, 0x80, URZ ;  /* 0x0000008004177890 */ /* 0x000fc8000fffe03f */
[----:B------:R-:W-:-:S04]  /*0b90*/  UIADD3 UR22, UP0, UR23, UR24, URZ ;  /* 0x0000001817167290 */ /* 0x000fc8000ff1e03f */
[----:B------:R-:W-:Y:S01]  /*0ba0*/  ULEA.HI.X.SX32 UR23, UR23, UR25, 0x1, UP0 ;  /* 0x0000001917177291 */ /* 0x000fe200080f0e3f */
[----:B------:R-:W-:Y:S11]  /*0bb0*/  @P0 BRA `(.L_x_28) ;  /* 0x0000000000280947 */ /* 0x000ff60003800000 */
[----:B--234-:R-:W2:Y:S01]  /*0bc0*/  S2R R4, SR_LANEID ;  /* 0x0000000000047919 */ /* 0x01cea20000000000 */
[----:B------:R-:W-:Y:S05]  /*0bd0*/  WARPSYNC.ALL ;  /* 0x0000000000007948 */ /* 0x000fea0003800000 */
[----:B--2---:R-:W-:-:S05]  /*0be0*/  IMAD.SHL.U32 R10, R4, 0x4, RZ ;  /* 0x00000004040a7824 */ /* 0x004fca00078e00ff */
[----:B------:R-:W2:Y:S01]  /*0bf0*/  LDS R9, [R10+UR8] ;  /* 0x000000080a097984 */ /* 0x000ea20008000800 */
[----:B------:R-:W-:-:S05]  /*0c00*/  IADD3 R4, P1, R10, UR22, RZ ;  /* 0x000000160a047c10 */ /* 0x000fca000ff3e0ff */
[----:B------:R-:W-:-:S05]  /*0c10*/  IMAD.X R5, RZ, RZ, UR23, P1 ;  /* 0x00000017ff057e24 */ /* 0x000fca00088e06ff */
[----:B--2---:R2:W3:Y:S01]  /*0c20*/  ATOMG.E.EXCH.STRONG.GPU PT, RZ, [R4], R9 ;  /* 0x0000000904ff73a8 */ /* 0x0044e200041ee100 */
[----:B------:R-:W-:-:S04]  /*0c30*/  DEPBAR {5,4,3,2,1,0} ;  /* 0x0000003f0000791a */ /* 0x000fc80000000000 */
[----:B------:R2:W-:Y:S01]  /*0c40*/  UTMACCTL.IV [UR22] ;  /* 0x00000000160079b9 */ /* 0x0005e20008000000 */
[----:B------:R-:W-:Y:S01]  /*0c50*/  NOP ;  /* 0x0000000000007918 */ /* 0x000fe20000000000 */
.L_x_28:
[----:B------:R-:W-:Y:S05]  /*0c60*/  @P0 BRA `(.L_x_29) ;  /* 0x00000000000c0947 */ /* 0x000fea0003800000 */
[----:B------:R0:W-:Y:S01]  /*0c70*/  UTMACMDFLUSH ;  /* 0x00000000000079b7 */ /* 0x0001e20000000000 */
[----:B------:R-:W-:Y:S05]  /*0c80*/  @P0 BRA `(.L_x_29) ;  /* 0x0000000000040947 */ /* 0x000fea0003800000 */
[----:B------:R-:W-:-:S04]  /*0c90*/  DEPBAR.LE SB0, 0x0 ;  /* 0x000080000000791a */ /* 0x000fc80000000000 */
.L_x_29:
[----:B------:R-:W-:Y:S05]  /*0ca0*/  WARPSYNC.ALL ;  /* 0x0000000000007948 */ /* 0x000fea0003800000 */
[----:B---3--:R-:W-:Y:S06]  /*0cb0*/  BAR.SYNC.DEFER_BLOCKING 0x0 ;  /* 0x0000000000007b1d */ /* 0x008fec0000010000 */
[----:B------:R-:W-:Y:S02]  /*0cc0*/  BSSY B3, `(.L_x_30) ;  /* 0x000000b000037945 */ /* 0x000fe40003800000 */
[----:B------:R-:W-:Y:S06]  /*0cd0*/  BAR.SYNC.DEFER_BLOCKING 0x0 ;  /* 0x0000000000007b1d */ /* 0x000fec0000010000 */
[----:B------:R3:W-:Y:S01]  /*0ce0*/  @!P0 STS [R14], RZ ;  /* 0x000000ff0e008388 */ /* 0x0007e20000000800 */
[----:B------:R-:W-:Y:S01]  /*0cf0*/  NOP ;  /* 0x0000000000007918 */ /* 0x000fe20000000000 */
[----:B------:R-:W-:Y:S05]  /*0d00*/  @P2 BRA `(.L_x_31) ;  /* 0x0000000000182947 */ /* 0x000fea0003800000 */
[----:B--2-4-:R-:W2:Y:S01]  /*0d10*/  LDS R4, [UR8+0x8] ;  /* 0x00000808ff047984 */ /* 0x014ea20008000800 */
[----:B------:R-:W4:Y:S01]  /*0d20*/  LDC.64 R10, c[0x0][0x220] ;  /* 0x00008800ff0a7b82 */ /* 0x000f220000000a00 */
[----:B------:R-:W-:Y:S02]  /*0d30*/  IMAD.MOV.U32 R5, RZ, RZ, 0x70 ;  /* 0x00000070ff057424 */ /* 0x000fe400078e00ff */
[----:B----4-:R4:W-:Y:S03]  /*0d40*/  STS.64 [UR8], R10 ;  /* 0x0000000aff007988 */ /* 0x0109e60008000a08 */
[----:B--2---:R-:W-:-:S05]  /*0d50*/  LOP3.LUT R4, R4, 0x10, R5, 0xd8, !PT ;  /* 0x0000001004047812 */ /* 0x004fca00078ed805 */
[----:B------:R4:W-:Y:S02]  /*0d60*/  STS [UR8+0x8], R4 ;  /* 0x00000804ff007988 */ /* 0x0009e40008000808 */
.L_x_31:
[----:B--2---:R-:W-:Y:S05]  /*0d70*/  BSYNC B3 ;  /* 0x0000000000037941 */ /* 0x004fea0003800000 */
.L_x_30:
[----:B------:R-:W-:Y:S04]  /*0d80*/  BSSY B4, `(.L_x_32) ;  /* 0x0000011000047945 */ /* 0x000fe80003800000 */
[----:B------:R-:W-:Y:S04]  /*0d90*/  BSSY B3, `(.L_x_33) ;  /* 0x000000e000037945 */ /* 0x000fe80003800000 */
[----:B------:R-:W-:Y:S05]  /*0da0*/  @P2 BRA `(.L_x_34) ;  /* 0x0000000000242947 */ /* 0x000fea0003800000 */
[----:B----4-:R-:W2:Y:S01]  /*0db0*/  LDS R4, [UR8+0x34] ;  /* 0x00003408ff047984 */ /* 0x010ea20008000800 */
[----:B------:R-:W-:-:S05]  /*0dc0*/  IMAD.MOV.U32 R5, RZ, RZ, 0x3f000000 ;  /* 0x3f000000ff057424 */ /* 0x000fca00078e00ff */
[----:B--2---:R-:W-:-:S05]  /*0dd0*/  LOP3.LUT R4, R4, 0xff000000, R5, 0xb8, !PT ;  /* 0xff00000004047812 */ /* 0x004fca00078eb805 */
[----:B------:R2:W-:Y:S01]  /*0de0*/  STS [UR8+0x34], R4 ;  /* 0x00003404ff007988 */ /* 0x0005e20008000808 */
[----:B------:R-:W-:Y:S05]  /*0df0*/  @P2 BRA `(.L_x_35) ;  /* 0x00000000001c2947 */ /* 0x000fea0003800000 */
[----:B--2---:R-:W2:Y:S01]  /*0e00*/  LDS R4, [UR8+0x38] ;  /* 0x00003808ff047984 */ /* 0x004ea20008000800 */
[----:B------:R-:W-:-:S05]  /*0e10*/  IMAD.MOV.U32 R5, RZ, RZ, 0x7f ;  /* 0x0000007fff057424 */ /* 0x000fca00078e00ff */
[----:B--2---:R-:W-:-:S05]  /*0e20*/  LOP3.LUT R4, R4, 0xff, R5, 0xb8, !PT ;  /* 0x000000ff04047812 */ /* 0x004fca00078eb805 */
[----:B------:R2:W-:Y:S02]  /*0e30*/  STS [UR8+0x38], R4 ;  /* 0x00003804ff007988 */ /* 0x0005e40008000808 */
.L_x_34:
[----:B------:R-:W-:Y:S05]  /*0e40*/  @P2 BREAK B3 ;  /* 0x0000000000032942 */ /* 0x000fea0003800000 */
[----:B------:R-:W-:Y:S05]  /*0e50*/  @P2 BRA `(.L_x_36) ;  /* 0x00000000000c2947 */ /* 0x000fea0003800000 */
[----:B------:R1:W-:Y:S02]  /*0e60*/  STS [UR8+0x20], R3 ;  /* 0x00002003ff007988 */ /* 0x0003e40008000808 */
.L_x_35:
[----:B------:R-:W-:Y:S05]  /*0e70*/  BSYNC B3 ;  /* 0x0000000000037941 */ /* 0x000fea0003800000 */
.L_x_33:
[----:B------:R1:W-:Y:S02]  /*0e80*/  @!P2 STS [UR8+0x24], R2 ;  /* 0x00002402ff00a988 */ /* 0x0003e40008000808 */
.L_x_36:
[----:B------:R-:W-:Y:S05]  /*0e90*/  BSYNC B4 ;  /* 0x0000000000047941 */ /* 0x000fea0003800000 */
.L_x_32:
[----:B------:R-:W-:Y:S05]  /*0ea0*/  WARPSYNC.ALL ;  /* 0x0000000000007948 */ /* 0x000fea0003800000 */
[----:B------:R-:W-:Y:S04]  /*0eb0*/  BSSY B4, `(.L_x_37) ;  /* 0x000000e000047945 */ /* 0x000fe80003800000 */
[----:B------:R-:W-:Y:S05]  /*0ec0*/  @P2 BRA `(.L_x_38) ;  /* 0x0000000000302947 */ /* 0x000fea0003800000 */
[----:B-1----:R-:W1:Y:S01]  /*0ed0*/  LDS R3, [UR8+0x34] ;  /* 0x00003408ff037984 */ /* 0x002e620008000800 */
[----:B--2-4-:R-:W2:Y:S03]  /*0ee0*/  LDC.64 R4, c[0x0][0x248] ;  /* 0x00009200ff047b82 */ /* 0x014ea60000000a00 */
[----:B------:R-:W4:Y:S01]  /*0ef0*/  LDS R2, [UR8+0x1c] ;  /* 0x00001c08ff027984 */ /* 0x000f220008000800 */
[C---:B--2---:R-:W-:Y:S01]  /*0f00*/  SHF.L.U64.HI R5, R4.reuse, 0x1, R5 ;  /* 0x0000000104057819 */ /* 0x044fe20000010205 */
[----:B------:R-:W-:-:S03]  /*0f10*/  IMAD.SHL.U32 R4, R4, 0x2, RZ ;  /* 0x0000000204047824 */ /* 0x000fc600078e00ff */
[--C-:B------:R-:W-:Y:S02]  /*0f20*/  SHF.R.U32.HI R9, RZ, 0x4, R5.reuse ;  /* 0x00000004ff097819 */ /* 0x100fe40000011605 */
[----:B------:R-:W-:-:S05]  /*0f30*/  SHF.R.U64 R4, R4, 0x4, R5 ;  /* 0x0000000404047819 */ /* 0x000fca0000001205 */
[----:B------:R2:W-:Y:S01]  /*0f40*/  STS [UR8+0xc], R4 ;  /* 0x00000c04ff007988 */ /* 0x0005e20008000808 */
[----:B-1----:R-:W-:Y:S02]  /*0f50*/  LOP3.LUT R3, R3, 0x7, RZ, 0xb8, !PT ;  /* 0x0000000703037812 */ /* 0x002fe400078eb8ff */
[----:B----4-:R-:W-:-:S03]  /*0f60*/  LOP3.LUT R2, R2, 0xf, R9, 0xb8, !PT ;  /* 0x0000000f02027812 */ /* 0x010fc600078eb809 */
[----:B------:R2:W-:Y:S04]  /*0f70*/  STS [UR8+0x34], R3 ;  /* 0x00003403ff007988 */ /* 0x0005e80008000808 */
[----:B------:R2:W-:Y:S02]  /*0f80*/  STS [UR8+0x1c], R2 ;  /* 0x00001c02ff007988 */ /* 0x0005e40008000808 */
.L_x_38:
[----:B------:R-:W-:Y:S05]  /*0f90*/  BSYNC B4 ;  /* 0x0000000000047941 */ /* 0x000fea0003800000 */
.L_x_37:
[----:B------:R-:W-:Y:S04]  /*0fa0*/  BSSY B4, `(.L_x_39) ;  /* 0x000001a000047945 */ /* 0x000fe80003800000 */
[----:B------:R-:W-:Y:S04]  /*0fb0*/  BSSY B5, `(.L_x_40) ;  /* 0x0000015000057945 */ /* 0x000fe80003800000 */
[----:B------:R-:W-:Y:S05]  /*0fc0*/  @P2 BRA `(.L_x_41) ;  /* 0x0000000000202947 */ /* 0x000fea0003800000 */
[----:B-12---:R-:W1:Y:S02]  /*0fd0*/  LDS R2, [UR8+0x34] ;  /* 0x00003408ff027984 */ /* 0x006e640008000800 */
[----:B-1----:R-:W-:-:S05]  /*0fe0*/  LOP3.LUT R2, R2, 0x38, RZ, 0xb8, !PT ;  /* 0x0000003802027812 */ /* 0x002fca00078eb8ff */
[----:B------:R1:W-:Y:S01]  /*0ff0*/  STS [UR8+0x34], R2 ;  /* 0x00003402ff007988 */ /* 0x0003e20008000808 */
[----:B------:R-:W-:Y:S05]  /*1000*/  @P2 BRA `(.L_x_42) ;  /* 0x0000000000202947 */ /* 0x000fea0003800000 */
[----:B-1----:R-:W1:Y:S01]  /*1010*/  LDS R2, [UR8+0x8] ;  /* 0x00000808ff027984 */ /* 0x002e620008000800 */
[----:B------:R-:W-:-:S05]  /*1020*/  IMAD.MOV.U32 R3, RZ, RZ, 0x780 ;  /* 0x00000780ff037424 */ /* 0x000fca00078e00ff */
[----:B-1----:R-:W-:-:S05]  /*1030*/  LOP3.LUT R2, R2, 0x300, R3, 0xd8, !PT ;  /* 0x0000030002027812 */ /* 0x002fca00078ed803 */
[----:B------:R1:W-:Y:S02]  /*1040*/  STS [UR8+0x8], R2 ;  /* 0x00000802ff007988 */ /* 0x0003e40008000808 */
.L_x_41:
[----:B------:R-:W-:Y:S05]  /*1050*/  @P2 BRA `(.L_x_43) ;  /* 0x0000000000282947 */ /* 0x000fea0003800000 */
[----:B-12---:R-:W1:Y:S02]  /*1060*/  LDS R2, [UR8+0x8] ;  /* 0x00000808ff027984 */ /* 0x006e640008000800 */
[----:B-1----:R-:W-:-:S05]  /*1070*/  LOP3.LUT R2, R2, 0x1800, RZ, 0xb8, !PT ;  /* 0x0000180002027812 */ /* 0x002fca00078eb8ff */
[----:B------:R2:W-:Y:S02]  /*1080*/  STS [UR8+0x8], R2 ;  /* 0x00000802ff007988 */ /* 0x0005e40008000808 */
.L_x_42:
[----:B------:R-:W-:Y:S05]  /*1090*/  @P2 BREAK B5 ;  /* 0x0000000000052942 */ /* 0x000fea0003800000 */
[----:B------:R-:W-:Y:S05]  /*10a0*/  @P2 BRA `(.L_x_44) ;  /* 0x0000000000242947 */ /* 0x000fea0003800000 */
[----:B-12---:R-:W1:Y:S01]  /*10b0*/  LDS R2, [UR8+0x8] ;  /* 0x00000808ff027984 */ /* 0x006e620008000800 */
[----:B------:R-:W-:-:S05]  /*10c0*/  IMAD.MOV.U32 R3, RZ, RZ, 0x6000 ;  /* 0x00006000ff037424 */ /* 0x000fca00078e00ff */
[----:B-1----:R-:W-:-:S04]  /*10d0*/  LOP3.LUT R2, R2, 0x6000, R3, 0xd8, !PT ;  /* 0x0000600002027812 */ /* 0x002fc800078ed803 */
[----:B------:R-:W-:-:S05]  /*10e0*/  LOP3.LUT R2, R2, 0x400000, RZ, 0xb8, !PT ;  /* 0x0040000002027812 */ /* 0x000fca00078eb8ff */
[----:B------:R1:W-:Y:S02]  /*10f0*/  STS [UR8+0x8], R2 ;  /* 0x00000802ff007988 */ /* 0x0003e40008000808 */
.L_x_43:
[----:B------:R-:W-:Y:S05]  /*1100*/  BSYNC B5 ;  /* 0x0000000000057941 */ /* 0x000fea0003800000 */
.L_x_40:
[----:B-12---:R-:W1:Y:S02]  /*1110*/  @!P2 LDS R2, [UR8+0x8] ;  /* 0x00000808ff02a984 */ /* 0x006e640008000800 */
[----:B-1----:R-:W-:-:S05]  /*1120*/  @!P2 LOP3.LUT R2, R2, 0x8000, RZ, 0xb8, !PT ;  /* 0x000080000202a812 */ /* 0x002fca00078eb8ff */
[----:B------:R1:W-:Y:S02]  /*1130*/  @!P2 STS [UR8+0x8], R2 ;  /* 0x00000802ff00a988 */ /* 0x0003e40008000808 */
.L_x_44:
[----:B------:R-:W-:Y:S05]  /*1140*/  BSYNC B4 ;  /* 0x0000000000047941 */ /* 0x000fea0003800000 */
.L_x_39:
[----:B------:R-:W-:Y:S05]  /*1150*/  WARPSYNC.ALL ;  /* 0x0000000000007948 */ /* 0x000fea0003800000 */
[----:B------:R-:W-:Y:S01]  /*1160*/  UIADD3 UR4, UR4, 0x100, URZ ;  /* 0x0000010004047890 */ /* 0x000fe2000fffe03f */
[----:B------:R-:W-:Y:S02]  /*1170*/  ISETP.GE.AND P1, PT, R8, 0x1, PT ;  /* 0x000000010800780c */ /* 0x000fe40003f26270 */
[----:B------:R-:W-:Y:S02]  /*1180*/  CS2R R24, SRZ ;  /* 0x0000000000187805 */ /* 0x000fe4000001ff00 */
[----:B------:R-:W-:Y:S01]  /*1190*/  CS2R R26, SRZ ;  /* 0x00000000001a7805 */ /* 0x000fe2000001ff00 */
[----:B------:R-:W-:Y:S01]  /*11a0*/  UIADD3 UR24, UP0, UR4, UR24, URZ ;  /* 0x0000001804187290 */ /* 0x000fe2000ff1e03f */
[----:B------:R-:W-:-:S03]  /*11b0*/  IMAD.MOV.U32 R28, RZ, RZ, RZ ;  /* 0x000000ffff1c7224 */ /* 0x000fc600078e00ff */
[----:B------:R-:W-:Y:S01]  /*11c0*/  ULEA.HI.X.SX32 UR25, UR4, UR25, 0x1, UP0 ;  /* 0x0000001904197291 */ /* 0x000fe200080f0e3f */
[----:B------:R-:W-:Y:S11]  /*11d0*/  @P0 BRA `(.L_x_45) ;  /* 0x0000000000280947 */ /* 0x000ff60003800000 */
[----:B-12---:R-:W4:Y:S01]  /*11e0*/  S2R R2, SR_LANEID ;  /* 0x0000000000027919 */ /* 0x006f220000000000 */
[----:B------:R-:W-:Y:S05]  /*11f0*/  WARPSYNC.ALL ;  /* 0x0000000000007948 */ /* 0x000fea0003800000 */
[----:B----4-:R-:W-:-:S05]  /*1200*/  IMAD.SHL.U32 R4, R2, 0x4, RZ ;  /* 0x0000000402047824 */ /* 0x010fca00078e00ff */
[----:B------:R-:W1:Y:S01]  /*1210*/  LDS R5, [R4+UR8] ;  /* 0x0000000804057984 */ /* 0x000e620008000800 */
[----:B------:R-:W-:-:S05]  /*1220*/  IADD3 R2, P3, R4, UR24, RZ ;  /* 0x0000001804027c10 */ /* 0x000fca000ff7e0ff */
[----:B------:R-:W-:-:S05]  /*1230*/  IMAD.X R3, RZ, RZ, UR25, P3 ;  /* 0x00000019ff037e24 */ /* 0x000fca00098e06ff */
[----:B-1----:R1:W2:Y:S01]  /*1240*/  ATOMG.E.EXCH.STRONG.GPU PT, RZ, [R2], R5 ;  /* 0x0000000502ff73a8 */ /* 0x0022a200041ee100 */
[----:B------:R-:W-:-:S04]  /*1250*/  DEPBAR {5,4,3,2,1,0} ;  /* 0x0000003f0000791a */ /* 0x000fc80000000000 */
[----:B------:R1:W-:Y:S01]  /*1260*/  UTMACCTL.IV [UR24] ;  /* 0x00000000180079b9 */ /* 0x0003e20008000000 */
[----:B------:R-:W-:Y:S01]  /*1270*/  NOP ;  /* 0x0000000000007918 */ /* 0x000fe20000000000 */
.L_x_45:
[----:B------:R-:W-:Y:S05]  /*1280*/  @P0 BRA `(.L_x_46) ;  /* 0x00000000000c0947 */ /* 0x000fea0003800000 */
[----:B------:R0:W-:Y:S01]  /*1290*/  UTMACMDFLUSH ;  /* 0x00000000000079b7 */ /* 0x0001e20000000000 */
[----:B------:R-:W-:Y:S05]  /*12a0*/  @P0 BRA `(.L_x_46) ;  /* 0x0000000000040947 */ /* 0x000fea0003800000 */
[----:B------:R-:W-:-:S04]  /*12b0*/  DEPBAR.LE SB0, 0x0 ;  /* 0x000080000000791a */ /* 0x000fc80000000000 */
.L_x_46:
[----:B------:R-:W-:Y:S05]  /*12c0*/  WARPSYNC.ALL ;  /* 0x0000000000007948 */ /* 0x000fea0003800000 */
[----:B--2---:R-:W-:Y:S01]  /*12d0*/  BAR.SYNC.DEFER_BLOCKING 0x0 ;  /* 0x0000000000007b1d */ /* 0x004fe20000010000 */
[----:B------:R-:W-:Y:S01]  /*12e0*/  USHF.L.U32 UR11, UR27, 0x7, URZ ;  /* 0x000000071b0b7899 */ /* 0x000fe2000800063f */
[----:B------:R-:W-:Y:S01]  /*12f0*/  IMAD.MOV.U32 R29, RZ, RZ, RZ ;  /* 0x000000ffff1d7224 */ /* 0x000fe200078e00ff */
[----:B------:R-:W-:Y:S01]  /*1300*/  USHF.L.U32 UR31, UR26, 0x6, URZ ;  /* 0x000000061a1f7899 */ /* 0x000fe2000800063f */
[----:B------:R-:W-:Y:S02]  /*1310*/  CS2R R30, SRZ ;  /* 0x00000000001e7805 */ /* 0x000fe4000001ff00 */
[----:B------:R-:W-:Y:S01]  /*1320*/  CS2R R32, SRZ ;  /* 0x0000000000207805 */ /* 0x000fe2000001ff00 */
[----:B------:R-:W-:Y:S01]  /*1330*/  VOTEU.ALL UP0, P2 ;  /* 0x00000000003f7886 */ /* 0x000fe20001000000 */
[----:B------:R-:W-:Y:S01]  /*1340*/  UMOV UR4, 0x1 ;  /* 0x0000000100047882 */ /* 0x000fe20000000000 */
[----:B------:R-:W-:-:S02]  /*1350*/  CS2R R34, SRZ ;  /* 0x0000000000227805 */ /* 0x000fc4000001ff00 */
[----:B------:R-:W-:Y:S02]  /*1360*/  CS2R R36, SRZ ;  /* 0x0000000000247805 */ /* 0x000fe4000001ff00 */
[----:B------:R-:W-:Y:S01]  /*1370*/  CS2R R38, SRZ ;  /* 0x0000000000267805 */ /* 0x000fe2000001ff00 */
[----:B------:R-:W-:-:S04]  /*1380*/  @!UP0 UIADD3 UR4, -UR4, 0x100000, URZ ;  /* 0x0010000004048890 */ /* 0x000fc8000fffe13f */
[----:B------:R-:W-:Y:S02]  /*1390*/  @!UP0 USHF.L.U32 UR5, UR4, 0xb, URZ ;  /* 0x0000000b04058899 */ /* 0x000fe4000800063f */
[----:B------:R-:W-:Y:S01]  /*13a0*/  @!UP0 USHF.L.U32 UR4, UR4, 0x1, URZ ;  /* 0x0000000104048899 */ /* 0x000fe2000800063f */
[----:B------:R-:W-:Y:S01]  /*13b0*/  CS2R R40, SRZ ;  /* 0x0000000000287805 */ /* 0x000fe2000001ff00 */
[----:B------:R-:W-:Y:S01]  /*13c0*/  VOTEU.ALL UP0, P2 ;  /* 0x00000000003f7886 */ /* 0x000fe20001000000 */
[----:B------:R-:W-:Y:S02]  /*13d0*/  CS2R R42, SRZ ;  /* 0x00000000002a7805 */ /* 0x000fe4000001ff00 */
[----:B------:R-:W-:Y:S02]  /*13e0*/  CS2R R44, SRZ ;  /* 0x00000000002c7805 */ /* 0x000fe4000001ff00 */
[----:B------:R-:W-:Y:S02]  /*13f0*/  CS2R R46, SRZ ;  /* 0x00000000002e7805 */ /* 0x000fe4000001ff00 */
[----:B------:R-:W-:-:S02]  /*1400*/  CS2R R48, SRZ ;  /* 0x0000000000307805 */ /* 0x000fc4000001ff00 */
[----:B------:R-:W-:Y:S02]  /*1410*/  CS2R R50, SRZ ;  /* 0x0000000000327805 */ /* 0x000fe4000001ff00 */
[----:B------:R-:W-:Y:S02]  /*1420*/  CS2R R52, SRZ ;  /* 0x0000000000347805 */ /* 0x000fe4000001ff00 */
[----:B------:R-:W-:Y:S01]  /*1430*/  CS2R R54, SRZ ;  /* 0x0000000000367805 */ /* 0x000fe2000001ff00 */
[----:B------:R-:W2:Y:S02]  /*1440*/  FENCE.VIEW.ASYNC.S ;  /* 0x00000000000073c6 */ /* 0x000ea40000000000 */
[----:B--2---:R2:W1:Y:S01]  /*1450*/  @!UP0 SYNCS.EXCH.64 URZ, [UR8+0x6000], UR4 ;  /* 0x00600004083f85b2 */ /* 0x0044620008000100 */
[----:B------:R-:W-:Y:S05]  /*1460*/  @!P1 BRA `(.L_x_47) ;  /* 0x00000004003c9947 */ /* 0x000fea0003800000 */
[----:B--2---:R-:W-:Y:S01]  /*1470*/  UIADD3 UR5, UR8, 0x4000, URZ ;  /* 0x0000400008057890 */ /* 0x004fe2000fffe03f */
[----:B-1----:R-:W-:Y:S01]  /*1480*/  SHF.R.U32.HI R2, RZ, 0x5, R0 ;  /* 0x00000005ff027819 */ /* 0x002fe20000011600 */
[----:B------:R-:W-:Y:S01]  /*1490*/  UMOV UR4, URZ ;  /* 0x0000003f00047c82 */ /* 0x000fe20008000000 */
[----:B------:R-:W-:Y:S01]  /*14a0*/  CS2R R24, SRZ ;  /* 0x0000000000187805 */ /* 0x000fe2000001ff00 */
[----:B------:R-:W-:Y:S01]  /*14b0*/  USHF.R.U32.HI UR5, URZ, 0x4, UR5 ;  /* 0x000000043f057899 */ /* 0x000fe20008011605 */
[----:B------:R-:W-:Y:S02]  /*14c0*/  R2UR UR36, R2 ;  /* 0x00000000022472ca */ /* 0x000fe400000e0000 */
[----:B------:R-:W-:Y:S02]  /*14d0*/  CS2R R26, SRZ ;  /* 0x00000000001a7805 */ /* 0x000fe4000001ff00 */
[----:B------:R-:W-:Y:S01]  /*14e0*/  CS2R R28, SRZ ;  /* 0x00000000001c7805 */ /* 0x000fe2000001ff00 */
[----:B------:R-:W-:Y:S01]  /*14f0*/  USGXT.U32 UR18, UR5, 0xe ;  /* 0x0000000e0512789a */ /* 0x000fe20008000000 */
[----:B------:R-:W-:-:S02]  /*1500*/  CS2R R30, SRZ ;  /* 0x00000000001e7805 */ /* 0x000fc4000001ff00 */
[----:B------:R-:W-:Y:S02]  /*1510*/  CS2R R32, SRZ ;  /* 0x0000000000207805 */ /* 0x000fe4000001ff00 */
[----:B------:R-:W-:Y:S01]  /*1520*/  CS2R R34, SRZ ;  /* 0x0000000000227805 */ /* 0x000fe2000001ff00 */
[----:B------:R-:W-:Y:S01]  /*1530*/  UIADD3 UR6, UP0, UR18, 0x2, URZ ;  /* 0x0000000212067890 */ /* 0x000fe2000ff1e03f */
[----:B------:R-:W-:Y:S02]  /*1540*/  CS2R R36, SRZ ;  /* 0x0000000000247805 */ /* 0x000fe4000001ff00 */
[----:B------:R-:W-:Y:S02]  /*1550*/  CS2R R38, SRZ ;  /* 0x0000000000267805 */ /* 0x000fe4000001ff00 */
[----:B------:R-:W-:Y:S01]  /*1560*/  CS2R R40, SRZ ;  /* 0x0000000000287805 */ /* 0x000fe2000001ff00 */
[----:B------:R-:W-:Y:S01]  /*1570*/  UIADD3.X UR7, UR4, 0x40000040, URZ, UP0, !UPT ;  /* 0x4000004004077890 */ /* 0x000fe200087fe43f */
[----:B------:R-:W-:-:S02]  /*1580*/  CS2R R42, SRZ ;  /* 0x00000000002a7805 */ /* 0x000fc4000001ff00 */
[----:B------:R-:W-:Y:S02]  /*1590*/  CS2R R44, SRZ ;  /* 0x00000000002c7805 */ /* 0x000fe4000001ff00 */
[----:B------:R-:W-:Y:S02]  /*15a0*/  CS2R R46, SRZ ;  /* 0x00000000002e7805 */ /* 0x000fe4000001ff00 */
[----:B------:R-:W-:Y:S02]  /*15b0*/  CS2R R48, SRZ ;  /* 0x0000000000307805 */ /* 0x000fe4000001ff00 */
[----:B------:R-:W-:Y:S02]  /*15c0*/  CS2R R50, SRZ ;  /* 0x0000000000327805 */ /* 0x000fe4000001ff00 */
[----:B------:R-:W-:Y:S02]  /*15d0*/  CS2R R52, SRZ ;  /* 0x0000000000347805 */ /* 0x000fe4000001ff00 */
[----:B------:R-:W-:Y:S01]  /*15e0*/  CS2R R54, SRZ ;  /* 0x0000000000367805 */ /* 0x000fe2000001ff00 */
[----:B------:R-:W-:-:S02]  /*15f0*/  UIADD3.64 UR34, UR6, 0x2, URZ ;  /* 0x0000000206227897 */ /* 0x000fc4000fffe03f */
[----:B------:R-:W-:Y:S01]  /*1600*/  UIADD3.64 UR14, UR6, 0x4, URZ ;  /* 0x00000004060e7897 */ /* 0x000fe2000fffe03f */
[----:B------:R-:W-:-:S11]  /*1610*/  UMOV UR10, URZ ;  /* 0x0000003f000a7c82 */ /* 0x000fd60008000000 */
.L_x_49:
[----:B------:R-:W-:Y:S01]  /*1620*/  BAR.SYNC.DEFER_BLOCKING 0x0 ;  /* 0x0000000000007b1d */ /* 0x000fe20000010000 */
[----:B------:R-:W-:Y:S01]  /*1630*/  @!P2 IMAD.MOV.U32 R2, RZ, RZ, 0x6000 ;  /* 0x00006000ff02a424 */ /* 0x000fe200078e00ff */
[----:B------:R-:W-:Y:S02]  /*1640*/  ELECT P0, URZ, PT ;  /* 0x00000000003f782f */ /* 0x000fe40003800000 */
[----:B------:R-:W-:Y:S02]  /*1650*/  ELECT P1, URZ, PT ;  /* 0x00000000003f782f */ /* 0x000fe40003820000 */
[C---:B------:R-:W-:Y:S01]  /*1660*/  ISETP.LT.U32.AND P0, PT, R6.reuse, 0x20, P0 ;  /* 0x000000200600780c */ /* 0x040fe20000701070 */
[----:B------:R-:W-:Y:S01]  /*1670*/  UMOV UR30, UR10 ;  /* 0x0000000a001e7c82 */ /* 0x000fe20008000000 */
[----:B------:R-:W-:-:S11]  /*1680*/  ISETP.LT.U32.AND P1, PT, R6, 0x20, P1 ;  /* 0x000000200600780c */ /* 0x000fd60000f21070 */
[----:B------:R-:W-:Y:S01]  /*1690*/  VOTEU.ANY UP0, P0 ;  /* 0x00000000003f7886 */ /* 0x000fe20000000100 */
[----:B------:R-:W-:Y:S01]  /*16a0*/  VOTEU.ANY UP2, P0 ;  /* 0x00000000003f7886 */ /* 0x000fe20000040100 */
[----:B------:R-:W-:Y:S01]  /*16b0*/  VOTEU.ANY UP1, P1 ;  /* 0x00000000003f7886 */ /* 0x000fe20000820100 */
[----:B------:R-:W-:Y:S01]  /*16c0*/  VOTEU.ANY UP3, P1 ;  /* 0x00000000003f7886 */ /* 0x000fe20000860100 */
[----:B------:R1:W-:Y:S01]  /*16d0*/  @!P2 SYNCS.ARRIVE.TRANS64 RZ, [UR8+0x6000], R2 ;  /* 0x00600002ffffa9a7 */ /* 0x0003e20008000008 */
[----:B------:R2:W-:Y:S06]  /*16e0*/  MEMBAR.ALL.CTA ;  /* 0x0000000000007992 */ /* 0x0005ec0000008000 */
[----:B--2---:R-:W2:Y:S01]  /*16f0*/  FENCE.VIEW.ASYNC.S ;  /* 0x00000000000073c6 */ /* 0x004ea20000000000 */
[----:B------:R-:W-:Y:S01]  /*1700*/  @UP0 UIADD3 UR9, UR8, 0x6000, URZ ;  /* 0x0000600008090890 */ /* 0x000fe2000fffe03f */
[----:B------:R-:W-:Y:S01]  /*1710*/  @UP0 UMOV UR4, UR20 ;  /* 0x0000001400040c82 */ /* 0x000fe20008000000 */
[----:B------:R-:W-:Y:S01]  /*1720*/  @UP0 UMOV UR5, UR21 ;  /* 0x0000001500050c82 */ /* 0x000fe20008000000 */
[----:B------:R-:W-:-:S02]  /*1730*/  @UP1 UIADD3 UR28, UR8, 0x4000, URZ ;  /* 0x00004000081c1890 */ /* 0x000fc4000fffe03f */
[----:B------:R-:W-:Y:S01]  /*1740*/  @UP1 UIADD3 UR29, UR8, 0x6000, URZ ;  /* 0x00006000081d1890 */ /* 0x000fe2000fffe03f */
[----:B-1----:R-:W-:Y:S01]  /*1750*/  SHF.L.U32 R2, R7, 0x1f, RZ ;  /* 0x0000001f07027819 */ /* 0x002fe200000006ff */
[----:B------:R-:W-:Y:S01]  /*1760*/  @UP1 UMOV UR12, UR22 ;  /* 0x00000016000c1c82 */ /* 0x000fe20008000000 */
[----:B------:R-:W-:Y:S01]  /*1770*/  @UP1 UMOV UR13, UR23 ;  /* 0x00000017000d1c82 */ /* 0x000fe20008000000 */
[----:B--2---:R-:W-:Y:S06]  /*1780*/  BAR.SYNC.DEFER_BLOCKING 0x0 ;  /* 0x0000000000007b1d */ /* 0x004fec0000010000 */
[----:B------:R1:W-:Y:S02]  /*1790*/  @UP2 UTMALDG.2D [UR8], [UR4] ;  /* 0x00000008040025b4 */ /* 0x0003e40008008000 */
[----:B------:R-:W-:Y:S06]  /*17a0*/  BAR.SYNC.DEFER_BLOCKING 0x0 ;  /* 0x0000000000007b1d */ /* 0x000fec0000010000 */
[----:B------:R1:W-:Y:S02]  /*17b0*/  @UP3 UTMALDG.2D [UR28], [UR12] ;  /* 0x0000001c0c0035b4 */ /* 0x0003e40008008000 */
[----:B------:R-:W-:Y:S06]  /*17c0*/  BAR.SYNC.DEFER_BLOCKING 0x0 ;  /* 0x0000000000007b1d */ /* 0x000fec0000010000 */
[----:B------:R-:W2:Y:S02]  /*17d0*/  SYNCS.PHASECHK.TRANS64.TRYWAIT P0, [UR8+0x6000], R2 ;  /* 0x00600002ff0075a7 */ /* 0x000ea40008000148 */
[----:B-12---:R-:W-:Y:S05]  /*17e0*/  @!P0 BRA `(.L_x_48) ;  /* 0x0000000400348947 */ /* 0x006fea0003800000 */
.L_x_50:
[----:B------:R-:W-:Y:S01]  /*17f0*/  USHF.L.U32 UR4, UR36, 0x7, URZ ;  /* 0x0000000724047899 */ /* 0x000fe2000800063f */
[----:B------:R-:W-:Y:S02]  /*1800*/  WARPGROUP.DEPBAR.LE gsb0, 0x0 ;  /* 0x00008000000079c5 */ /* 0x000fe40000010000 */
[----:B------:R-:W-:Y:S01]  /*1810*/  WARPGROUP.ARRIVE ;  /* 0x00000000000079c5 */ /* 0x000fe20000000000 */
[----:B------:R-:W-:Y:S01]  /*1820*/  ULOP3.LUT UR4, UR4, 0x200, URZ, 0xc0, !UPT ;  /* 0x0000020004047892 */ /* 0x000fe2000f8ec03f */
[----:B------:R-:W1:Y:S01]  /*1830*/  LDC R2, c[0x0][0x230] ;  /* 0x00008c00ff027b82 */ /* 0x000e620000000800 */
[----:B------:R-:W-:Y:S01]  /*1840*/  UMOV UR19, 0x40000040 ;  /* 0x4000004000137882 */ /* 0x000fe20000000000 */
[----:B------:R-:W-:Y:S01]  /*1850*/  UMOV UR17, 0x40000040 ;  /* 0x4000004000117882 */ /* 0x000fe20000000000 */
[----:B------:R-:W-:Y:S01]  /*1860*/  ULEA.HI UR4, UR8, UR4, URZ, 0x1c ;  /* 0x0000000408047291 */ /* 0x000fe2000f8fe03f */
[----:B------:R-:W-:Y:S01]  /*1870*/  LOP3.LUT R7, R7, 0x1, RZ, 0x3c, !PT ;  /* 0x0000000107077812 */ /* 0x000fe200078e3cff */
[----:B------:R-:W-:-:S02]  /*1880*/  UIADD3 UR10, UR10, 0x40, URZ ;  /* 0x000000400a0a7890 */ /* 0x000fc4000fffe03f */
[----:B------:R-:W-:-:S03]  /*1890*/  ULOP3.LUT UR16, UR4, 0x3fff, URZ, 0xc0, !UPT ;  /* 0x00003fff04107892 */ /* 0x000fc6000f8ec03f */
[----:B------:R-:W-:-:S06]  /*18a0*/  UMOV UR4, URZ ;  /* 0x0000003f00047c82 */ /* 0x000fcc0008000000 */
[----:B------:R-:W-:Y:S01]  /*18b0*/  HGMMA.64x64x16.F32 R24, gdesc[UR16], R24 ;  /* 0x00e00000101879f0 */ /* 0x000fe20008700818 */
[----:B------:R-:W-:-:S04]  /*18c0*/  UIADD3 UR16, UP0, UR16, 0x2, URZ ;  /* 0x0000000210107890 */ /* 0x000fc8000ff1e03f */
[----:B------:R-:W-:-:S03]  /*18d0*/  UIADD3.X UR5, UR4, 0x40000040, URZ, UP0, !UPT ;  /* 0x4000004004057890 */ /* 0x000fc600087fe43f */
[----:B------:R-:W-:Y:S01]  /*18e0*/  UMOV UR4, UR16 ;  /* 0x0000001000047c82 */ /* 0x000fe20008000000 */
[----:B-1----:R-:W-:Y:S01]  /*18f0*/  ISETP.LE.AND P0, PT, R2, UR10, PT ;  /* 0x0000000a02007c0c */ /* 0x002fe2000bf03270 */
[----:B------:R-:W-:Y:S02]  /*1900*/  UIADD3.64 UR32, UR4, 0x2, URZ ;  /* 0x0000000204207897 */ /* 0x000fe4000fffe03f */
[----:B------:R-:W-:Y:S02]  /*1910*/  UIADD3.64 UR12, UR4, 0x4, URZ ;  /* 0x00000004040c7897 */ /* 0x000fe4000fffe03f */
[----:B------:R-:W-:Y:S05]  /*1920*/  HGMMA.64x64x16.F32 R24, gdesc[UR4], R24 ;  /* 0x00e00000041879f0 */ /* 0x000fea0008700818 */
[----:B------:R-:W-:Y:S04]  /*1930*/  HGMMA.64x64x16.F32 R24, gdesc[UR32], R24 ;  /* 0x00e00000201879f0 */ /* 0x000fe80008700818 */
[----:B------:R-:W-:Y:S01]  /*1940*/  HGMMA.64x64x16.F32 R24, gdesc[UR12], R24, gsb0 ;  /* 0x00e000000c1879f0 */ /* 0x000fe20008000818 */
[----:B------:R-:W-:Y:S05]  /*1950*/  @!P0 BRA `(.L_x_49) ;  /* 0xfffffffc00308947 */ /* 0x000fea000383ffff */
.L_x_47:
[C---:B-1----:R-:W-:Y:S01]  /*1960*/  IMAD.SHL.U32 R2, R0.reuse, 0x80, RZ ;  /* 0x0000008000027824 */ /* 0x042fe200078e00ff */
[----:B------:R-:W-:Y:S02]  /*1970*/  WARPGROUP.DEPBAR.LE gsb0, 0x0 ;  /* 0x00008000000079c5 */ /* 0x000fe40000010000 */
[----:B------:R-:W-:Y:S01]  /*1980*/  IMAD.SHL.U32 R3, R0, 0x40, RZ ;  /* 0x0000004000037824 */ /* 0x000fe200078e00ff */
[----:B------:R-:W-:Y:S01]  /*1990*/  BAR.SYNC.DEFER_BLOCKING 0x0 ;  /* 0x0000000000007b1d */ /* 0x000fe20000010000 */
[----:B------:R-:W-:Y:S02]  /*19a0*/  LOP3.LUT R2, R2, 0x780, RZ, 0xc0, !PT ;  /* 0x0000078002027812 */ /* 0x000fe400078ec0ff */
[----:B------:R-:W-:Y:S02]  /*19b0*/  ELECT P0, URZ, PT ;  /* 0x00000000003f782f */ /* 0x000fe40003800000 */
[----:B------:R-:W-:Y:S02]  /*19c0*/  F2FP.F16.F32.PACK_AB R24, R25, R24 ;  /* 0x000000181918723e */ /* 0x000fe400000000ff */
[----:B----4-:R-:W-:Y:S01]  /*19d0*/  LOP3.LUT R4, R2, 0x3800, R3, 0xf8, !PT ;  /* 0x0000380002047812 */ /* 0x010fe200078ef803 */
[----:B------:R-:W-:Y:S01]  /*19e0*/  IMAD.SHL.U32 R2, R0, 0x10, RZ ;  /* 0x0000001000027824 */ /* 0x000fe200078e00ff */
[----:B------:R-:W-:Y:S01]  /*19f0*/  F2FP.F16.F32.PACK_AB R25, R27, R26 ;  /* 0x0000001a1b19723e */ /* 0x000fe200000000ff */
[----:B------:R-:W-:Y:S01]  /*1a00*/  UMOV UR9, UR31 ;  /* 0x0000001f00097c82 */ /* 0x000fe20008000000 */
[----:B------:R-:W-:Y:S01]  /*1a10*/  F2FP.F16.F32.PACK_AB R32, R33, R32 ;  /* 0x000000202120723e */ /* 0x000fe200000000ff */
[----:B------:R-:W-:Y:S01]  /*1a20*/  UMOV UR10, UR11 ;  /* 0x0000000b000a7c82 */ /* 0x000fe20008000000 */
[----:B------:R-:W-:-:S02]  /*1a30*/  LOP3.LUT R3, R2, 0x70, RZ, 0xc0, !PT ;  /* 0x0000007002037812 */ /* 0x000fc400078ec0ff */
[----:B------:R-:W-:Y:S02]  /*1a40*/  F2FP.F16.F32.PACK_AB R26, R29, R28 ;  /* 0x0000001c1d1a723e */ /* 0x000fe400000000ff */
[----:B------:R-:W-:Y:S02]  /*1a50*/  LOP3.LUT R3, R3, 0x10, R0, 0x78, !PT ;  /* 0x0000001003037812 */ /* 0x000fe400078e7800 */
[----:B------:R-:W-:Y:S02]  /*1a60*/  F2FP.F16.F32.PACK_AB R27, R31, R30 ;  /* 0x0000001e1f1b723e */ /* 0x000fe400000000ff */
[----:B------:R-:W-:Y:S02]  /*1a70*/  LOP3.LUT R3, R4, R3, RZ, 0xfc, !PT ;  /* 0x0000000304037212 */ /* 0x000fe400078efcff */
[----:B------:R-:W-:Y:S02]  /*1a80*/  F2FP.F16.F32.PACK_AB R33, R35, R34 ;  /* 0x000000222321723e */ /* 0x000fe400000000ff */
[C---:B------:R-:W-:Y:S01]  /*1a90*/  LOP3.LUT R2, R3.reuse, 0x20, RZ, 0x3c, !PT ;  /* 0x0000002003027812 */ /* 0x040fe200078e3cff */
[C---:B------:R-:W-:Y:S01]  /*1aa0*/  VIADD R0, R3.reuse, UR8 ;  /* 0x0000000803007c36 */ /* 0x040fe20008000000 */
[C---:B------:R-:W-:Y:S01]  /*1ab0*/  LOP3.LUT R4, R3.reuse, 0x40, RZ, 0x3c, !PT ;  /* 0x0000004003047812 */ /* 0x040fe200078e3cff */
[----:B------:R-:W1:Y:S01]  /*1ac0*/  @!P2 SYNCS.CCTL.IV [UR8+0x6000] ;  /* 0x00600000ff00a9b1 */ /* 0x000e620008000008 */
[----:B------:R-:W-:Y:S01]  /*1ad0*/  LOP3.LUT R3, R3, 0x60, RZ, 0x3c, !PT ;  /* 0x0000006003037812 */ /* 0x000fe200078e3cff */
[----:B------:R-:W-:Y:S01]  /*1ae0*/  VIADD R2, R2, UR8 ;  /* 0x0000000802027c36 */ /* 0x000fe20008000000 */
[----:B------:R-:W-:Y:S01]  /*1af0*/  F2FP.F16.F32.PACK_AB R40, R41, R40 ;  /* 0x000000282928723e */ /* 0x000fe200000000ff */
[----:B------:R-:W-:Y:S01]  /*1b00*/  VIADD R4, R4, UR8 ;  /* 0x0000000804047c36 */ /* 0x000fe20008000000 */
[----:B------:R-:W-:Y:S01]  /*1b10*/  F2FP.F16.F32.PACK_AB R34, R37, R36 ;  /* 0x000000242522723e */ /* 0x000fe200000000ff */
[----:B------:R-:W-:Y:S01]  /*1b20*/  VIADD R3, R3, UR8 ;  /* 0x0000000803037c36 */ /* 0x000fe20008000000 */
[----:B------:R-:W-:Y:S01]  /*1b30*/  F2FP.F16.F32.PACK_AB R35, R39, R38 ;  /* 0x000000262723723e */ /* 0x000fe200000000ff */
[----:B-1----:R-:W-:Y:S01]  /*1b40*/  STSM.16.M88.4 [R0], R24 ;  /* 0x0000001800007844 */ /* 0x002fe20000000200 */
[----:B------:R-:W-:-:S02]  /*1b50*/  F2FP.F16.F32.PACK_AB R41, R43, R42 ;  /* 0x0000002a2b29723e */ /* 0x000fc400000000ff */
[----:B------:R-:W-:Y:S01]  /*1b60*/  F2FP.F16.F32.PACK_AB R48, R49, R48 ;  /* 0x000000303130723e */ /* 0x000fe200000000ff */
[----:B------:R-:W-:Y:S01]  /*1b70*/  STSM.16.M88.4 [R2], R32 ;  /* 0x0000002002007844 */ /* 0x000fe20000000200 */
[----:B------:R-:W-:Y:S02]  /*1b80*/  F2FP.F16.F32.PACK_AB R42, R45, R44 ;  /* 0x0000002c2d2a723e */ /* 0x000fe400000000ff */
[----:B------:R-:W-:Y:S02]  /*1b90*/  F2FP.F16.F32.PACK_AB R43, R47, R46 ;  /* 0x0000002e2f2b723e */ /* 0x000fe400000000ff */
[----:B------:R-:W-:Y:S02]  /*1ba0*/  F2FP.F16.F32.PACK_AB R49, R51, R50 ;  /* 0x000000323331723e */ /* 0x000fe400000000ff */
[----:B------:R-:W-:Y:S01]  /*1bb0*/  F2FP.F16.F32.PACK_AB R50, R53, R52 ;  /* 0x000000343532723e */ /* 0x000fe200000000ff */
[----:B------:R-:W-:Y:S01]  /*1bc0*/  STSM.16.M88.4 [R4], R40 ;  /* 0x0000002804007844 */ /* 0x000fe20000000200 */
[----:B------:R-:W-:-:S02]  /*1bd0*/  F2FP.F16.F32.PACK_AB R51, R55, R54 ;  /* 0x000000363733723e */ /* 0x000fc400000000ff */
[----:B------:R-:W-:-:S03]  /*1be0*/  ISETP.LT.U32.AND P0, PT, R6, 0x20, P0 ;  /* 0x000000200600780c */ /* 0x000fc60000701070 */
[----:B------:R-:W-:Y:S01]  /*1bf0*/  STSM.16.M88.4 [R3], R48 ;  /* 0x0000003003007844 */ /* 0x000fe20000000200 */
[----:B------:R1:W-:Y:S06]  /*1c00*/  MEMBAR.ALL.CTA ;  /* 0x0000000000007992 */ /* 0x0003ec0000008000 */
[----:B-1----:R-:W1:Y:S03]  /*1c10*/  FENCE.VIEW.ASYNC.S ;  /* 0x00000000000073c6 */ /* 0x002e660000000000 */
[----:B-1----:R-:W-:Y:S01]  /*1c20*/  VOTEU.ANY UP0, P0 ;  /* 0x00000000003f7886 */ /* 0x002fe20000000100 */
[----:B------:R-:W-:-:S04]  /*1c30*/  VOTEU.ANY UP1, P0 ;  /* 0x00000000003f7886 */ /* 0x000fc80000020100 */
[----:B--2---:R-:W-:Y:S01]  /*1c40*/  @UP0 UMOV UR4, UR24 ;  /* 0x0000001800040c82 */ /* 0x004fe20008000000 */
[----:B------:R-:W-:Y:S01]  /*1c50*/  @UP0 UMOV UR5, UR25 ;  /* 0x0000001900050c82 */ /* 0x000fe20008000000 */
[----:B------:R-:W-:Y:S06]  /*1c60*/  BAR.SYNC.DEFER_BLOCKING 0x0 ;  /* 0x0000000000007b1d */ /* 0x000fec0000010000 */
[----:B------:R1:W-:Y:S01]  /*1c70*/  @UP1 UTMASTG.2D [UR8], [UR4] ;  /* 0x00000008040013b5 */ /* 0x0003e20008008000 */
[----:B------:R0:W-:Y:S01]  /*1c80*/  UTMACMDFLUSH ;  /* 0x00000000000079b7 */ /* 0x0001e20000000000 */
[----:B------:R-:W-:-:S04]  /*1c90*/  DEPBAR.LE SB0, 0x0 ;  /* 0x000080000000791a */ /* 0x000fc80000000000 */
[----:B------:R-:W-:Y:S06]  /*1ca0*/  BAR.SYNC.DEFER_BLOCKING 0x0 ;  /* 0x0000000000007b1d */ /* 0x000fec0000010000 */
[----:B-1----:R-:W-:Y:S05]  /*1cb0*/  EXIT ;  /* 0x000000000000794d */ /* 0x002fea0003800000 */
.L_x_48:
[----:B------:R-:W1:Y:S02]  /*1cc0*/  SYNCS.PHASECHK.TRANS64.TRYWAIT P0, [UR8+0x6000], R2 ;  /* 0x00600002ff0075a7 */ /* 0x000e640008000148 */
[----:B-1----:R-:W-:Y:S05]  /*1cd0*/  @!P0 BRA `(.L_x_48) ;  /* 0xfffffffc00f88947 */ /* 0x002fea000383ffff */
[----:B------:R-:W-:Y:S05]  /*1ce0*/  BRA `(.L_x_50) ;  /* 0xfffffff800c07947 */ /* 0x000fea000383ffff */
.L_x_51:
[----:B------:R-:W-:-:S00]  /*1cf0*/  BRA `(.L_x_51) ;  /* 0xfffffffc00fc7947 */ /* 0x000fc0000383ffff */
[----:B------:R-:W-:-:S00]  /*1d00*/  NOP ;  /* 0x0000000000007918 */ /* 0x000fc00000000000 */
[----:B------:R-:W-:-:S00]  /*1d10*/  NOP ;  /* 0x0000000000007918 */ /* 0x000fc00000000000 */
[----:B------:R-:W-:-:S00]  /*1d20*/  NOP ;  /* 0x0000000000007918 */ /* 0x000fc00000000000 */
[----:B------:R-:W-:-:S00]  /*1d30*/  NOP ;  /* 0x0000000000007918 */ /* 0x000fc00000000000 */
[----:B------:R-:W-:-:S00]  /*1d40*/  NOP ;  /* 0x0000000000007918 */ /* 0x000fc00000000000 */
[----:B------:R-:W-:-:S00]  /*1d50*/  NOP ;  /* 0x0000000000007918 */ /* 0x000fc00000000000 */
[----:B------:R-:W-:-:S00]  /*1d60*/  NOP ;  /* 0x0000000000007918 */ /* 0x000fc00000000000 */
[----:B------:R-:W-:-:S00]  /*1d70*/  NOP ;  /* 0x0000000000007918 */ /* 0x000fc00000000000 */
.L_x_52:


//--------------------- .nv.shared.gluon_wgmma    --------------------------
	.section	.nv.shared.gluon_wgmma,"aw",@nobits
	.sectionflags	@""
	.align	16
	.zero		1024


//--------------------- .nv.shared.reserved.0     --------------------------
	.section	.nv.shared.reserved.0,"aw",@nobits
	.weak		__nv_reservedSMEM_offset_0_alias
	.size		__nv_reservedSMEM_offset_0_alias, 0, 0
	.other		__nv_reservedSMEM_offset_0_alias,@"STO_CUDA_RESERVED_SHARED STV_DEFAULT"
__nv_reservedSMEM_offset_0_alias:
	.zero		0


//--------------------- .nv.constant0.gluon_wgmma --------------------------
	.section	.nv.constant0.gluon_wgmma,"a",@progbits
	.sectionflags	@""
	.align	4
.nv.constant0.gluon_wgmma:
	.zero		608


//--------------------- SYMBOLS --------------------------

	.type		.nv.reservedSmem.offset0,@object
	.size		.nv.reservedSmem.offset0,0x4
